//
// Generated by NVIDIA NVVM Compiler
//
// Compiler Build ID: CL-36424714
// Cuda compilation tools, release 13.0, V13.0.88
// Based on NVVM 20.0.0
//

.version 9.0
.target sm_100
.address_size 64

	// .globl	_Z29_iterativeGpuClassicIterationPdPKdS1_S1_S1_S1_iii
.extern .shared .align 16 .b8 sharedMemory[];

.visible .entry _Z29_iterativeGpuClassicIterationPdPKdS1_S1_S1_S1_iii(
	.param .u64 .ptr .align 1 _Z29_iterativeGpuClassicIterationPdPKdS1_S1_S1_S1_iii_param_0,
	.param .u64 .ptr .align 1 _Z29_iterativeGpuClassicIterationPdPKdS1_S1_S1_S1_iii_param_1,
	.param .u64 .ptr .align 1 _Z29_iterativeGpuClassicIterationPdPKdS1_S1_S1_S1_iii_param_2,
	.param .u64 .ptr .align 1 _Z29_iterativeGpuClassicIterationPdPKdS1_S1_S1_S1_iii_param_3,
	.param .u64 .ptr .align 1 _Z29_iterativeGpuClassicIterationPdPKdS1_S1_S1_S1_iii_param_4,
	.param .u64 .ptr .align 1 _Z29_iterativeGpuClassicIterationPdPKdS1_S1_S1_S1_iii_param_5,
	.param .u32 _Z29_iterativeGpuClassicIterationPdPKdS1_S1_S1_S1_iii_param_6,
	.param .u32 _Z29_iterativeGpuClassicIterationPdPKdS1_S1_S1_S1_iii_param_7,
	.param .u32 _Z29_iterativeGpuClassicIterationPdPKdS1_S1_S1_S1_iii_param_8
)
{
	.reg .pred 	%p<15>;
	.reg .b32 	%r<15>;
	.reg .b64 	%rd<31>;
	.reg .b64 	%fd<50>;

	ld.param.u64 	%rd8, [_Z29_iterativeGpuClassicIterationPdPKdS1_S1_S1_S1_iii_param_0];
	ld.param.u64 	%rd9, [_Z29_iterativeGpuClassicIterationPdPKdS1_S1_S1_S1_iii_param_1];
	ld.param.u64 	%rd10, [_Z29_iterativeGpuClassicIterationPdPKdS1_S1_S1_S1_iii_param_2];
	ld.param.u64 	%rd11, [_Z29_iterativeGpuClassicIterationPdPKdS1_S1_S1_S1_iii_param_3];
	ld.param.u64 	%rd12, [_Z29_iterativeGpuClassicIterationPdPKdS1_S1_S1_S1_iii_param_4];
	ld.param.u64 	%rd13, [_Z29_iterativeGpuClassicIterationPdPKdS1_S1_S1_S1_iii_param_5];
	ld.param.u32 	%r2, [_Z29_iterativeGpuClassicIterationPdPKdS1_S1_S1_S1_iii_param_6];
	ld.param.u32 	%r3, [_Z29_iterativeGpuClassicIterationPdPKdS1_S1_S1_S1_iii_param_7];
	ld.param.u32 	%r4, [_Z29_iterativeGpuClassicIterationPdPKdS1_S1_S1_S1_iii_param_8];
	cvta.to.global.u64 	%rd1, %rd8;
	cvta.to.global.u64 	%rd2, %rd10;
	cvta.to.global.u64 	%rd3, %rd13;
	cvta.to.global.u64 	%rd4, %rd12;
	cvta.to.global.u64 	%rd5, %rd11;
	cvta.to.global.u64 	%rd6, %rd9;
	mov.u32 	%r5, %ctaid.x;
	mov.u32 	%r6, %ntid.x;
	mov.u32 	%r7, %tid.x;
	mad.lo.s32 	%r1, %r5, %r6, %r7;
	setp.ge.s32 	%p1, %r1, %r2;
	@%p1 bra 	$L__BB0_24;
	setp.lt.s32 	%p2, %r1, 1;
	mov.f64 	%fd2, 0d0000000000000000;
	@%p2 bra 	$L__BB0_3;
	add.s32 	%r8, %r1, -1;
	mul.wide.u32 	%rd14, %r8, 8;
	add.s64 	%rd15, %rd6, %rd14;
	ld.global.f64 	%fd2, [%rd15];
$L__BB0_3:
	mul.wide.s32 	%rd16, %r1, 8;
	add.s64 	%rd7, %rd6, %rd16;
	ld.global.f64 	%fd48, [%rd7];
	add.s32 	%r9, %r2, -1;
	setp.ge.s32 	%p3, %r1, %r9;
	mov.f64 	%fd5, 0d0000000000000000;
	@%p3 bra 	$L__BB0_5;
	ld.global.f64 	%fd5, [%rd7+8];
$L__BB0_5:
	and.b32  	%r10, %r3, 1;
	setp.eq.b32 	%p4, %r10, 1;
	@%p4 bra 	$L__BB0_15;
	add.s64 	%rd25, %rd5, %rd16;
	ld.global.f64 	%fd6, [%rd25];
	add.s64 	%rd26, %rd4, %rd16;
	ld.global.f64 	%fd7, [%rd26];
	add.s64 	%rd27, %rd3, %rd16;
	ld.global.f64 	%fd8, [%rd27];
	add.s64 	%rd28, %rd2, %rd16;
	ld.global.f64 	%fd9, [%rd28];
	setp.eq.s32 	%p10, %r4, 2;
	@%p10 bra 	$L__BB0_12;
	setp.eq.s32 	%p11, %r4, 1;
	@%p11 bra 	$L__BB0_10;
	setp.ne.s32 	%p12, %r4, 0;
	@%p12 bra 	$L__BB0_14;
	mul.f64 	%fd43, %fd5, %fd8;
	fma.rn.f64 	%fd44, %fd2, %fd6, %fd43;
	sub.f64 	%fd45, %fd9, %fd44;
	div.rn.f64 	%fd48, %fd45, %fd7;
	bra.uni 	$L__BB0_14;
$L__BB0_10:
	and.b32  	%r13, %r1, -2147483647;
	setp.ne.s32 	%p13, %r13, 1;
	@%p13 bra 	$L__BB0_12;
	mul.f64 	%fd40, %fd5, %fd8;
	fma.rn.f64 	%fd41, %fd2, %fd6, %fd40;
	sub.f64 	%fd42, %fd9, %fd41;
	div.rn.f64 	%fd48, %fd42, %fd7;
	bra.uni 	$L__BB0_14;
$L__BB0_12:
	and.b32  	%r14, %r1, -2147483647;
	setp.ne.s32 	%p14, %r14, 1;
	@%p14 bra 	$L__BB0_14;
	mul.f64 	%fd35, %fd5, %fd8;
	fma.rn.f64 	%fd36, %fd2, %fd6, %fd35;
	sub.f64 	%fd37, %fd9, %fd36;
	div.rn.f64 	%fd38, %fd37, %fd7;
	mul.f64 	%fd39, %fd48, 0dBFD09D495182A994;
	fma.rn.f64 	%fd48, %fd38, 0d3FF427525460AA65, %fd39;
$L__BB0_14:
	add.s64 	%rd30, %rd1, %rd16;
	st.global.f64 	[%rd30], %fd48;
	bra.uni 	$L__BB0_24;
$L__BB0_15:
	add.s64 	%rd18, %rd5, %rd16;
	ld.global.f64 	%fd14, [%rd18];
	add.s64 	%rd19, %rd4, %rd16;
	ld.global.f64 	%fd15, [%rd19];
	add.s64 	%rd20, %rd3, %rd16;
	ld.global.f64 	%fd16, [%rd20];
	add.s64 	%rd21, %rd2, %rd16;
	ld.global.f64 	%fd17, [%rd21];
	setp.eq.s32 	%p5, %r4, 2;
	@%p5 bra 	$L__BB0_21;
	setp.eq.s32 	%p6, %r4, 1;
	@%p6 bra 	$L__BB0_19;
	setp.ne.s32 	%p7, %r4, 0;
	@%p7 bra 	$L__BB0_23;
	mul.f64 	%fd32, %fd5, %fd16;
	fma.rn.f64 	%fd33, %fd2, %fd14, %fd32;
	sub.f64 	%fd34, %fd17, %fd33;
	div.rn.f64 	%fd48, %fd34, %fd15;
	bra.uni 	$L__BB0_23;
$L__BB0_19:
	and.b32  	%r11, %r1, 1;
	setp.eq.b32 	%p8, %r11, 1;
	@%p8 bra 	$L__BB0_21;
	mul.f64 	%fd29, %fd5, %fd16;
	fma.rn.f64 	%fd30, %fd2, %fd14, %fd29;
	sub.f64 	%fd31, %fd17, %fd30;
	div.rn.f64 	%fd48, %fd31, %fd15;
	bra.uni 	$L__BB0_23;
$L__BB0_21:
	and.b32  	%r12, %r1, 1;
	setp.eq.b32 	%p9, %r12, 1;
	@%p9 bra 	$L__BB0_23;
	mul.f64 	%fd24, %fd5, %fd16;
	fma.rn.f64 	%fd25, %fd2, %fd14, %fd24;
	sub.f64 	%fd26, %fd17, %fd25;
	div.rn.f64 	%fd27, %fd26, %fd15;
	mul.f64 	%fd28, %fd48, 0dBFD09D495182A994;
	fma.rn.f64 	%fd48, %fd27, 0d3FF427525460AA65, %fd28;
$L__BB0_23:
	add.s64 	%rd23, %rd1, %rd16;
	st.global.f64 	[%rd23], %fd48;
$L__BB0_24:
	bar.sync 	0;
	ret;

}
	// .globl	_Z26_iterativeGpuUpperTrianglePdS_PKdS1_S1_S1_S1_ii
.visible .entry _Z26_iterativeGpuUpperTrianglePdS_PKdS1_S1_S1_S1_ii(
	.param .u64 .ptr .align 1 _Z26_iterativeGpuUpperTrianglePdS_PKdS1_S1_S1_S1_ii_param_0,
	.param .u64 .ptr .align 1 _Z26_iterativeGpuUpperTrianglePdS_PKdS1_S1_S1_S1_ii_param_1,
	.param .u64 .ptr .align 1 _Z26_iterativeGpuUpperTrianglePdS_PKdS1_S1_S1_S1_ii_param_2,
	.param .u64 .ptr .align 1 _Z26_iterativeGpuUpperTrianglePdS_PKdS1_S1_S1_S1_ii_param_3,
	.param .u64 .ptr .align 1 _Z26_iterativeGpuUpperTrianglePdS_PKdS1_S1_S1_S1_ii_param_4,
	.param .u64 .ptr .align 1 _Z26_iterativeGpuUpperTrianglePdS_PKdS1_S1_S1_S1_ii_param_5,
	.param .u64 .ptr .align 1 _Z26_iterativeGpuUpperTrianglePdS_PKdS1_S1_S1_S1_ii_param_6,
	.param .u32 _Z26_iterativeGpuUpperTrianglePdS_PKdS1_S1_S1_S1_ii_param_7,
	.param .u32 _Z26_iterativeGpuUpperTrianglePdS_PKdS1_S1_S1_S1_ii_param_8
)
{
	.reg .pred 	%p<19>;
	.reg .b32 	%r<59>;
	.reg .b64 	%rd<29>;
	.reg .b64 	%fd<45>;

	ld.param.u64 	%rd7, [_Z26_iterativeGpuUpperTrianglePdS_PKdS1_S1_S1_S1_ii_param_1];
	ld.param.u64 	%rd12, [_Z26_iterativeGpuUpperTrianglePdS_PKdS1_S1_S1_S1_ii_param_2];
	ld.param.u64 	%rd8, [_Z26_iterativeGpuUpperTrianglePdS_PKdS1_S1_S1_S1_ii_param_3];
	ld.param.u64 	%rd9, [_Z26_iterativeGpuUpperTrianglePdS_PKdS1_S1_S1_S1_ii_param_4];
	ld.param.u64 	%rd10, [_Z26_iterativeGpuUpperTrianglePdS_PKdS1_S1_S1_S1_ii_param_5];
	ld.param.u64 	%rd11, [_Z26_iterativeGpuUpperTrianglePdS_PKdS1_S1_S1_S1_ii_param_6];
	ld.param.u32 	%r16, [_Z26_iterativeGpuUpperTrianglePdS_PKdS1_S1_S1_S1_ii_param_7];
	ld.param.u32 	%r17, [_Z26_iterativeGpuUpperTrianglePdS_PKdS1_S1_S1_S1_ii_param_8];
	cvta.to.global.u64 	%rd13, %rd12;
	mov.u32 	%r1, %ntid.x;
	mov.u32 	%r18, %ctaid.x;
	mul.lo.s32 	%r19, %r1, %r18;
	cvt.s64.s32 	%rd14, %r19;
	mov.u32 	%r2, %tid.x;
	add.s32 	%r3, %r19, %r2;
	cvt.u64.u32 	%rd15, %r2;
	add.s64 	%rd1, %rd14, %rd15;
	shl.b64 	%rd16, %rd1, 3;
	add.s64 	%rd17, %rd13, %rd16;
	ld.global.f64 	%fd17, [%rd17];
	shl.b32 	%r20, %r2, 3;
	mov.u32 	%r57, sharedMemory;
	add.s32 	%r22, %r57, %r20;
	st.shared.f64 	[%r22], %fd17;
	shl.b32 	%r23, %r1, 3;
	add.s32 	%r24, %r22, %r23;
	st.shared.f64 	[%r24], %fd17;
	add.s32 	%r58, %r57, %r23;
	setp.lt.u32 	%p1, %r1, 4;
	@%p1 bra 	$L__BB1_24;
	cvta.to.global.u64 	%rd18, %rd9;
	cvta.to.global.u64 	%rd19, %rd10;
	cvta.to.global.u64 	%rd20, %rd11;
	cvta.to.global.u64 	%rd21, %rd8;
	add.s32 	%r5, %r16, -1;
	add.s64 	%rd2, %rd18, %rd16;
	add.s64 	%rd3, %rd19, %rd16;
	add.s64 	%rd4, %rd20, %rd16;
	add.s64 	%rd5, %rd21, %rd16;
	shr.u32 	%r27, %r1, 1;
	neg.s32 	%r55, %r27;
	mov.b32 	%r54, 0;
	mov.u32 	%r53, %r1;
	mov.u32 	%r56, %r58;
$L__BB1_2:
	mov.u32 	%r58, %r57;
	mov.u32 	%r57, %r56;
	add.s32 	%r54, %r54, 1;
	setp.lt.u32 	%p2, %r2, %r54;
	@%p2 bra 	$L__BB1_23;
	add.s32 	%r28, %r53, -2;
	setp.gt.u32 	%p3, %r2, %r28;
	@%p3 bra 	$L__BB1_23;
	setp.eq.s32 	%p4, %r3, %r5;
	setp.eq.s32 	%p5, %r3, 0;
	shl.b32 	%r29, %r2, 3;
	add.s32 	%r30, %r58, %r29;
	ld.shared.f64 	%fd1, [%r30+-8];
	ld.shared.f64 	%fd43, [%r30];
	ld.shared.f64 	%fd18, [%r30+8];
	selp.f64 	%fd3, 0d0000000000000000, %fd1, %p5;
	selp.f64 	%fd4, 0d0000000000000000, %fd18, %p4;
	ld.global.f64 	%fd5, [%rd2];
	ld.global.f64 	%fd6, [%rd3];
	ld.global.f64 	%fd7, [%rd4];
	ld.global.f64 	%fd8, [%rd5];
	and.b32  	%r31, %r54, 1;
	setp.eq.b32 	%p6, %r31, 1;
	not.pred 	%p7, %p6;
	@%p7 bra 	$L__BB1_14;
	setp.eq.s32 	%p8, %r17, 2;
	@%p8 bra 	$L__BB1_11;
	setp.eq.s32 	%p9, %r17, 1;
	@%p9 bra 	$L__BB1_9;
	setp.ne.s32 	%p10, %r17, 0;
	@%p10 bra 	$L__BB1_13;
	mul.f64 	%fd27, %fd4, %fd7;
	fma.rn.f64 	%fd28, %fd3, %fd5, %fd27;
	sub.f64 	%fd29, %fd8, %fd28;
	div.rn.f64 	%fd43, %fd29, %fd6;
	bra.uni 	$L__BB1_13;
$L__BB1_9:
	and.b32  	%r33, %r3, -2147483647;
	setp.ne.s32 	%p12, %r33, 1;
	@%p12 bra 	$L__BB1_13;
	mul.f64 	%fd24, %fd4, %fd7;
	fma.rn.f64 	%fd25, %fd1, %fd5, %fd24;
	sub.f64 	%fd26, %fd8, %fd25;
	div.rn.f64 	%fd43, %fd26, %fd6;
	bra.uni 	$L__BB1_13;
$L__BB1_11:
	and.b32  	%r32, %r3, -2147483647;
	setp.ne.s32 	%p11, %r32, 1;
	@%p11 bra 	$L__BB1_13;
	mul.f64 	%fd19, %fd4, %fd7;
	fma.rn.f64 	%fd20, %fd1, %fd5, %fd19;
	sub.f64 	%fd21, %fd8, %fd20;
	div.rn.f64 	%fd22, %fd21, %fd6;
	mul.f64 	%fd23, %fd43, 0dBFD09D495182A994;
	fma.rn.f64 	%fd43, %fd22, 0d3FF427525460AA65, %fd23;
$L__BB1_13:
	shl.b32 	%r34, %r2, 3;
	add.s32 	%r35, %r57, %r34;
	st.shared.f64 	[%r35], %fd43;
	bra.uni 	$L__BB1_23;
$L__BB1_14:
	setp.eq.s32 	%p13, %r17, 2;
	@%p13 bra 	$L__BB1_20;
	setp.eq.s32 	%p14, %r17, 1;
	@%p14 bra 	$L__BB1_18;
	setp.ne.s32 	%p15, %r17, 0;
	@%p15 bra 	$L__BB1_22;
	mul.f64 	%fd38, %fd4, %fd7;
	fma.rn.f64 	%fd39, %fd3, %fd5, %fd38;
	sub.f64 	%fd40, %fd8, %fd39;
	div.rn.f64 	%fd43, %fd40, %fd6;
	bra.uni 	$L__BB1_22;
$L__BB1_18:
	and.b32  	%r37, %r3, 1;
	setp.eq.b32 	%p17, %r37, 1;
	@%p17 bra 	$L__BB1_22;
	mul.f64 	%fd35, %fd4, %fd7;
	fma.rn.f64 	%fd36, %fd3, %fd5, %fd35;
	sub.f64 	%fd37, %fd8, %fd36;
	div.rn.f64 	%fd43, %fd37, %fd6;
	bra.uni 	$L__BB1_22;
$L__BB1_20:
	and.b32  	%r36, %r3, 1;
	setp.eq.b32 	%p16, %r36, 1;
	@%p16 bra 	$L__BB1_22;
	mul.f64 	%fd30, %fd4, %fd7;
	fma.rn.f64 	%fd31, %fd3, %fd5, %fd30;
	sub.f64 	%fd32, %fd8, %fd31;
	div.rn.f64 	%fd33, %fd32, %fd6;
	mul.f64 	%fd34, %fd43, 0dBFD09D495182A994;
	fma.rn.f64 	%fd43, %fd33, 0d3FF427525460AA65, %fd34;
$L__BB1_22:
	shl.b32 	%r38, %r2, 3;
	add.s32 	%r39, %r57, %r38;
	st.shared.f64 	[%r39], %fd43;
$L__BB1_23:
	bar.sync 	0;
	add.s32 	%r55, %r55, 1;
	add.s32 	%r53, %r53, -1;
	setp.ne.s32 	%p18, %r55, -1;
	mov.u32 	%r56, %r58;
	@%p18 bra 	$L__BB1_2;
$L__BB1_24:
	ld.param.u64 	%rd28, [_Z26_iterativeGpuUpperTrianglePdS_PKdS1_S1_S1_S1_ii_param_0];
	cvta.to.global.u64 	%rd23, %rd7;
	cvta.to.global.u64 	%rd24, %rd28;
	shl.b32 	%r40, %r2, 30;
	shr.s32 	%r41, %r40, 31;
	add.s32 	%r42, %r2, 1;
	shr.u32 	%r43, %r42, 1;
	and.b32  	%r44, %r41, %r1;
	add.s32 	%r45, %r44, %r43;
	shl.b32 	%r46, %r45, 3;
	add.s32 	%r47, %r58, %r46;
	ld.shared.f64 	%fd41, [%r47];
	add.s64 	%rd26, %rd24, %rd16;
	st.global.f64 	[%rd26], %fd41;
	not.b32 	%r48, %r43;
	add.s32 	%r49, %r1, %r48;
	add.s32 	%r50, %r49, %r44;
	shl.b32 	%r51, %r50, 3;
	add.s32 	%r52, %r58, %r51;
	ld.shared.f64 	%fd42, [%r52];
	add.s64 	%rd27, %rd23, %rd16;
	st.global.f64 	[%rd27], %fd42;
	ret;

}
	// .globl	_Z26_iterativeGpuLowerTrianglePdS_S_S_S_S_S_ii
.visible .entry _Z26_iterativeGpuLowerTrianglePdS_S_S_S_S_S_ii(
	.param .u64 .ptr .align 1 _Z26_iterativeGpuLowerTrianglePdS_S_S_S_S_S_ii_param_0,
	.param .u64 .ptr .align 1 _Z26_iterativeGpuLowerTrianglePdS_S_S_S_S_S_ii_param_1,
	.param .u64 .ptr .align 1 _Z26_iterativeGpuLowerTrianglePdS_S_S_S_S_S_ii_param_2,
	.param .u64 .ptr .align 1 _Z26_iterativeGpuLowerTrianglePdS_S_S_S_S_S_ii_param_3,
	.param .u64 .ptr .align 1 _Z26_iterativeGpuLowerTrianglePdS_S_S_S_S_S_ii_param_4,
	.param .u64 .ptr .align 1 _Z26_iterativeGpuLowerTrianglePdS_S_S_S_S_S_ii_param_5,
	.param .u64 .ptr .align 1 _Z26_iterativeGpuLowerTrianglePdS_S_S_S_S_S_ii_param_6,
	.param .u32 _Z26_iterativeGpuLowerTrianglePdS_S_S_S_S_S_ii_param_7,
	.param .u32 _Z26_iterativeGpuLowerTrianglePdS_S_S_S_S_S_ii_param_8
)
{
	.reg .pred 	%p<30>;
	.reg .b32 	%r<68>;
	.reg .b64 	%rd<46>;
	.reg .b64 	%fd<76>;

	ld.param.u64 	%rd14, [_Z26_iterativeGpuLowerTrianglePdS_S_S_S_S_S_ii_param_0];
	ld.param.u64 	%rd15, [_Z26_iterativeGpuLowerTrianglePdS_S_S_S_S_S_ii_param_1];
	ld.param.u64 	%rd16, [_Z26_iterativeGpuLowerTrianglePdS_S_S_S_S_S_ii_param_2];
	ld.param.u64 	%rd17, [_Z26_iterativeGpuLowerTrianglePdS_S_S_S_S_S_ii_param_3];
	ld.param.u64 	%rd18, [_Z26_iterativeGpuLowerTrianglePdS_S_S_S_S_S_ii_param_4];
	ld.param.u64 	%rd19, [_Z26_iterativeGpuLowerTrianglePdS_S_S_S_S_S_ii_param_5];
	ld.param.u64 	%rd20, [_Z26_iterativeGpuLowerTrianglePdS_S_S_S_S_S_ii_param_6];
	ld.param.u32 	%r22, [_Z26_iterativeGpuLowerTrianglePdS_S_S_S_S_S_ii_param_7];
	ld.param.u32 	%r23, [_Z26_iterativeGpuLowerTrianglePdS_S_S_S_S_S_ii_param_8];
	cvta.to.global.u64 	%rd1, %rd17;
	cvta.to.global.u64 	%rd2, %rd20;
	cvta.to.global.u64 	%rd3, %rd19;
	cvta.to.global.u64 	%rd4, %rd18;
	cvta.to.global.u64 	%rd21, %rd16;
	cvta.to.global.u64 	%rd22, %rd15;
	mov.u32 	%r1, %ntid.x;
	mov.u32 	%r24, %ctaid.x;
	mul.lo.s32 	%r25, %r1, %r24;
	cvt.s64.s32 	%rd5, %r25;
	mul.wide.s32 	%rd23, %r25, 8;
	add.s64 	%rd6, %rd22, %rd23;
	add.s64 	%rd7, %rd21, %rd23;
	mov.u32 	%r2, %tid.x;
	add.s32 	%r3, %r25, %r2;
	add.s32 	%r4, %r1, -1;
	setp.eq.s32 	%p1, %r2, %r4;
	@%p1 bra 	$L__BB2_2;
	shl.b32 	%r26, %r2, 30;
	shr.s32 	%r27, %r26, 31;
	mul.wide.u32 	%rd24, %r2, 8;
	add.s64 	%rd25, %rd6, %rd24;
	ld.global.f64 	%fd34, [%rd25];
	add.s32 	%r28, %r2, %r1;
	add.s32 	%r29, %r28, 1;
	shr.u32 	%r30, %r29, 1;
	not.b32 	%r31, %r30;
	add.s32 	%r32, %r1, %r31;
	and.b32  	%r33, %r27, %r1;
	add.s32 	%r34, %r32, %r33;
	shl.b32 	%r35, %r34, 3;
	mov.u32 	%r36, sharedMemory;
	add.s32 	%r37, %r36, %r35;
	st.shared.f64 	[%r37], %fd34;
	add.s64 	%rd26, %rd7, %rd24;
	ld.global.f64 	%fd35, [%rd26];
	add.s32 	%r38, %r30, %r33;
	shl.b32 	%r39, %r38, 3;
	add.s32 	%r40, %r36, %r39;
	st.shared.f64 	[%r40], %fd35;
$L__BB2_2:
	shl.b64 	%rd27, %rd5, 3;
	add.s64 	%rd8, %rd1, %rd27;
	add.s64 	%rd9, %rd4, %rd27;
	add.s64 	%rd10, %rd3, %rd27;
	add.s64 	%rd11, %rd2, %rd27;
	shl.b32 	%r42, %r1, 3;
	mov.u32 	%r64, sharedMemory;
	add.s32 	%r65, %r64, %r42;
	shr.u32 	%r6, %r1, 1;
	setp.lt.u32 	%p2, %r1, 2;
	@%p2 bra 	$L__BB2_27;
	add.s32 	%r7, %r22, -1;
	mul.wide.u32 	%rd28, %r2, 8;
	add.s64 	%rd12, %rd8, %rd28;
	and.b32  	%r8, %r3, -2147483647;
	and.b32  	%r9, %r3, 1;
	sub.s32 	%r60, %r1, %r6;
	mov.u32 	%r64, sharedMemory;
	mov.u32 	%r61, %r6;
$L__BB2_4:
	mov.u32 	%r14, %r64;
	mov.u32 	%r13, %r65;
	mov.u32 	%r12, %r61;
	setp.ge.u32 	%p3, %r12, %r6;
	@%p3 bra 	$L__BB2_26;
	setp.lt.u32 	%p4, %r2, %r12;
	mov.u32 	%r64, %r13;
	mov.u32 	%r65, %r14;
	@%p4 bra 	$L__BB2_26;
	add.s32 	%r44, %r60, -1;
	setp.gt.u32 	%p5, %r2, %r44;
	mov.u32 	%r64, %r13;
	mov.u32 	%r65, %r14;
	@%p5 bra 	$L__BB2_26;
	setp.eq.s32 	%p6, %r3, %r7;
	setp.eq.s32 	%p7, %r3, 0;
	shl.b32 	%r45, %r2, 3;
	add.s32 	%r46, %r14, %r45;
	ld.shared.f64 	%fd1, [%r46+-8];
	ld.shared.f64 	%fd71, [%r46];
	ld.shared.f64 	%fd36, [%r46+8];
	selp.f64 	%fd3, 0d0000000000000000, %fd1, %p7;
	selp.f64 	%fd4, 0d0000000000000000, %fd36, %p6;
	mul.wide.u32 	%rd29, %r2, 8;
	add.s64 	%rd30, %rd9, %rd29;
	ld.global.f64 	%fd5, [%rd30];
	add.s64 	%rd31, %rd10, %rd29;
	ld.global.f64 	%fd6, [%rd31];
	add.s64 	%rd32, %rd11, %rd29;
	ld.global.f64 	%fd7, [%rd32];
	ld.global.f64 	%fd8, [%rd12];
	and.b32  	%r47, %r12, 1;
	setp.eq.b32 	%p8, %r47, 1;
	not.pred 	%p9, %p8;
	@%p9 bra 	$L__BB2_17;
	setp.eq.s32 	%p10, %r23, 2;
	@%p10 bra 	$L__BB2_14;
	setp.eq.s32 	%p11, %r23, 1;
	@%p11 bra 	$L__BB2_12;
	setp.ne.s32 	%p12, %r23, 0;
	@%p12 bra 	$L__BB2_16;
	mul.f64 	%fd45, %fd4, %fd7;
	fma.rn.f64 	%fd46, %fd3, %fd5, %fd45;
	sub.f64 	%fd47, %fd8, %fd46;
	div.rn.f64 	%fd71, %fd47, %fd6;
	bra.uni 	$L__BB2_16;
$L__BB2_12:
	setp.ne.s32 	%p14, %r8, 1;
	@%p14 bra 	$L__BB2_16;
	mul.f64 	%fd42, %fd4, %fd7;
	fma.rn.f64 	%fd43, %fd1, %fd5, %fd42;
	sub.f64 	%fd44, %fd8, %fd43;
	div.rn.f64 	%fd71, %fd44, %fd6;
	bra.uni 	$L__BB2_16;
$L__BB2_14:
	setp.ne.s32 	%p13, %r8, 1;
	@%p13 bra 	$L__BB2_16;
	mul.f64 	%fd37, %fd4, %fd7;
	fma.rn.f64 	%fd38, %fd1, %fd5, %fd37;
	sub.f64 	%fd39, %fd8, %fd38;
	div.rn.f64 	%fd40, %fd39, %fd6;
	mul.f64 	%fd41, %fd71, 0dBFD09D495182A994;
	fma.rn.f64 	%fd71, %fd40, 0d3FF427525460AA65, %fd41;
$L__BB2_16:
	shl.b32 	%r48, %r2, 3;
	add.s32 	%r49, %r13, %r48;
	st.shared.f64 	[%r49], %fd71;
	mov.u32 	%r64, %r13;
	mov.u32 	%r65, %r14;
	bra.uni 	$L__BB2_26;
$L__BB2_17:
	setp.eq.s32 	%p15, %r23, 2;
	@%p15 bra 	$L__BB2_23;
	setp.eq.s32 	%p16, %r23, 1;
	@%p16 bra 	$L__BB2_21;
	setp.ne.s32 	%p17, %r23, 0;
	@%p17 bra 	$L__BB2_25;
	mul.f64 	%fd56, %fd4, %fd7;
	fma.rn.f64 	%fd57, %fd3, %fd5, %fd56;
	sub.f64 	%fd58, %fd8, %fd57;
	div.rn.f64 	%fd71, %fd58, %fd6;
	bra.uni 	$L__BB2_25;
$L__BB2_21:
	setp.ne.s32 	%p19, %r9, 0;
	@%p19 bra 	$L__BB2_25;
	mul.f64 	%fd53, %fd4, %fd7;
	fma.rn.f64 	%fd54, %fd3, %fd5, %fd53;
	sub.f64 	%fd55, %fd8, %fd54;
	div.rn.f64 	%fd71, %fd55, %fd6;
	bra.uni 	$L__BB2_25;
$L__BB2_23:
	setp.ne.s32 	%p18, %r9, 0;
	@%p18 bra 	$L__BB2_25;
	mul.f64 	%fd48, %fd4, %fd7;
	fma.rn.f64 	%fd49, %fd3, %fd5, %fd48;
	sub.f64 	%fd50, %fd8, %fd49;
	div.rn.f64 	%fd51, %fd50, %fd6;
	mul.f64 	%fd52, %fd71, 0dBFD09D495182A994;
	fma.rn.f64 	%fd71, %fd51, 0d3FF427525460AA65, %fd52;
$L__BB2_25:
	shl.b32 	%r50, %r2, 3;
	add.s32 	%r51, %r13, %r50;
	st.shared.f64 	[%r51], %fd71;
	mov.u32 	%r64, %r13;
	mov.u32 	%r65, %r14;
$L__BB2_26:
	bar.sync 	0;
	add.s32 	%r61, %r12, -1;
	add.s32 	%r60, %r60, 1;
	setp.gt.s32 	%p20, %r12, 1;
	@%p20 bra 	$L__BB2_4;
$L__BB2_27:
	setp.ne.s32 	%p21, %r2, 0;
	shl.b32 	%r52, %r2, 3;
	add.s32 	%r21, %r64, %r52;
	@%p21 bra 	$L__BB2_29;
	mul.wide.u32 	%rd33, %r4, 8;
	add.s64 	%rd34, %rd6, %rd33;
	ld.global.f64 	%fd73, [%rd34];
	bra.uni 	$L__BB2_30;
$L__BB2_29:
	ld.shared.f64 	%fd73, [%r21+-8];
$L__BB2_30:
	setp.ne.s32 	%p22, %r2, %r4;
	ld.shared.f64 	%fd75, [%r21];
	@%p22 bra 	$L__BB2_32;
	mul.wide.u32 	%rd35, %r2, 8;
	add.s64 	%rd36, %rd7, %rd35;
	ld.global.f64 	%fd74, [%rd36];
	bra.uni 	$L__BB2_33;
$L__BB2_32:
	ld.shared.f64 	%fd74, [%r21+8];
$L__BB2_33:
	setp.eq.s32 	%p23, %r3, 0;
	selp.f64 	%fd24, 0d0000000000000000, %fd73, %p23;
	add.s32 	%r53, %r22, -1;
	setp.eq.s32 	%p24, %r3, %r53;
	selp.f64 	%fd25, 0d0000000000000000, %fd74, %p24;
	cvt.u64.u32 	%rd13, %r2;
	mul.wide.u32 	%rd37, %r2, 8;
	add.s64 	%rd38, %rd9, %rd37;
	ld.global.f64 	%fd26, [%rd38];
	add.s64 	%rd39, %rd10, %rd37;
	ld.global.f64 	%fd27, [%rd39];
	add.s64 	%rd40, %rd11, %rd37;
	ld.global.f64 	%fd28, [%rd40];
	add.s64 	%rd41, %rd8, %rd37;
	ld.global.f64 	%fd29, [%rd41];
	setp.eq.s32 	%p25, %r23, 2;
	@%p25 bra 	$L__BB2_39;
	setp.eq.s32 	%p26, %r23, 1;
	@%p26 bra 	$L__BB2_37;
	setp.ne.s32 	%p27, %r23, 0;
	@%p27 bra 	$L__BB2_41;
	mul.f64 	%fd67, %fd25, %fd28;
	fma.rn.f64 	%fd68, %fd24, %fd26, %fd67;
	sub.f64 	%fd69, %fd29, %fd68;
	div.rn.f64 	%fd75, %fd69, %fd27;
	bra.uni 	$L__BB2_41;
$L__BB2_37:
	and.b32  	%r54, %r3, 1;
	setp.eq.b32 	%p28, %r54, 1;
	@%p28 bra 	$L__BB2_39;
	mul.f64 	%fd64, %fd25, %fd28;
	fma.rn.f64 	%fd65, %fd24, %fd26, %fd64;
	sub.f64 	%fd66, %fd29, %fd65;
	div.rn.f64 	%fd75, %fd66, %fd27;
	bra.uni 	$L__BB2_41;
$L__BB2_39:
	and.b32  	%r55, %r3, 1;
	setp.eq.b32 	%p29, %r55, 1;
	@%p29 bra 	$L__BB2_41;
	mul.f64 	%fd59, %fd25, %fd28;
	fma.rn.f64 	%fd60, %fd24, %fd26, %fd59;
	sub.f64 	%fd61, %fd29, %fd60;
	div.rn.f64 	%fd62, %fd61, %fd27;
	mul.f64 	%fd63, %fd75, 0dBFD09D495182A994;
	fma.rn.f64 	%fd75, %fd62, 0d3FF427525460AA65, %fd63;
$L__BB2_41:
	cvta.to.global.u64 	%rd42, %rd14;
	add.s32 	%r57, %r65, %r52;
	st.shared.f64 	[%r57], %fd75;
	mov.u32 	%r58, sharedMemory;
	add.s32 	%r59, %r58, %r52;
	ld.shared.f64 	%fd70, [%r59];
	add.s64 	%rd43, %rd5, %rd13;
	shl.b64 	%rd44, %rd43, 3;
	add.s64 	%rd45, %rd42, %rd44;
	st.global.f64 	[%rd45], %fd70;
	ret;

}
	// .globl	_Z27_iterativeGpuShiftedDiamondPdS_S_S_S_S_ii
.visible .entry _Z27_iterativeGpuShiftedDiamondPdS_S_S_S_S_ii(
	.param .u64 .ptr .align 1 _Z27_iterativeGpuShiftedDiamondPdS_S_S_S_S_ii_param_0,
	.param .u64 .ptr .align 1 _Z27_iterativeGpuShiftedDiamondPdS_S_S_S_S_ii_param_1,
	.param .u64 .ptr .align 1 _Z27_iterativeGpuShiftedDiamondPdS_S_S_S_S_ii_param_2,
	.param .u64 .ptr .align 1 _Z27_iterativeGpuShiftedDiamondPdS_S_S_S_S_ii_param_3,
	.param .u64 .ptr .align 1 _Z27_iterativeGpuShiftedDiamondPdS_S_S_S_S_ii_param_4,
	.param .u64 .ptr .align 1 _Z27_iterativeGpuShiftedDiamondPdS_S_S_S_S_ii_param_5,
	.param .u32 _Z27_iterativeGpuShiftedDiamondPdS_S_S_S_S_ii_param_6,
	.param .u32 _Z27_iterativeGpuShiftedDiamondPdS_S_S_S_S_ii_param_7
)
{
	.reg .pred 	%p<50>;
	.reg .b32 	%r<112>;
	.reg .b64 	%rd<49>;
	.reg .b64 	%fd<118>;

	ld.param.u64 	%rd13, [_Z27_iterativeGpuShiftedDiamondPdS_S_S_S_S_ii_param_0];
	ld.param.u64 	%rd14, [_Z27_iterativeGpuShiftedDiamondPdS_S_S_S_S_ii_param_1];
	ld.param.u64 	%rd15, [_Z27_iterativeGpuShiftedDiamondPdS_S_S_S_S_ii_param_2];
	ld.param.u64 	%rd16, [_Z27_iterativeGpuShiftedDiamondPdS_S_S_S_S_ii_param_3];
	ld.param.u64 	%rd17, [_Z27_iterativeGpuShiftedDiamondPdS_S_S_S_S_ii_param_4];
	ld.param.u64 	%rd18, [_Z27_iterativeGpuShiftedDiamondPdS_S_S_S_S_ii_param_5];
	ld.param.u32 	%r35, [_Z27_iterativeGpuShiftedDiamondPdS_S_S_S_S_ii_param_6];
	ld.param.u32 	%r36, [_Z27_iterativeGpuShiftedDiamondPdS_S_S_S_S_ii_param_7];
	cvta.to.global.u64 	%rd19, %rd15;
	cvta.to.global.u64 	%rd20, %rd18;
	cvta.to.global.u64 	%rd21, %rd17;
	cvta.to.global.u64 	%rd22, %rd16;
	cvta.to.global.u64 	%rd23, %rd13;
	cvta.to.global.u64 	%rd24, %rd14;
	mov.u32 	%r1, %ntid.x;
	mov.u32 	%r37, %ctaid.x;
	mul.lo.s32 	%r38, %r1, %r37;
	cvt.s64.s32 	%rd25, %r38;
	mul.wide.s32 	%rd26, %r38, 8;
	add.s64 	%rd1, %rd24, %rd26;
	mov.u32 	%r39, %nctaid.x;
	add.s32 	%r40, %r39, -1;
	setp.eq.s32 	%p1, %r37, %r40;
	cvt.u64.u32 	%rd27, %r1;
	add.s64 	%rd28, %rd25, %rd27;
	selp.b64 	%rd29, 0, %rd28, %p1;
	shl.b64 	%rd30, %rd29, 3;
	add.s64 	%rd2, %rd23, %rd30;
	mov.u32 	%r2, %tid.x;
	add.s32 	%r41, %r38, %r2;
	shr.u32 	%r3, %r1, 1;
	add.s32 	%r42, %r41, %r3;
	setp.lt.s32 	%p2, %r42, %r35;
	sub.s32 	%r43, %r2, %r3;
	selp.b32 	%r4, %r42, %r43, %p2;
	cvt.u64.u32 	%rd31, %r3;
	add.s64 	%rd32, %rd25, %rd31;
	shl.b64 	%rd33, %rd32, 3;
	add.s64 	%rd3, %rd19, %rd33;
	add.s64 	%rd4, %rd22, %rd33;
	add.s64 	%rd5, %rd21, %rd33;
	add.s64 	%rd6, %rd20, %rd33;
	add.s32 	%r5, %r1, -1;
	setp.eq.s32 	%p3, %r2, %r5;
	@%p3 bra 	$L__BB3_2;
	shl.b32 	%r44, %r2, 30;
	shr.s32 	%r45, %r44, 31;
	mul.wide.u32 	%rd34, %r2, 8;
	add.s64 	%rd35, %rd1, %rd34;
	ld.global.f64 	%fd50, [%rd35];
	add.s32 	%r46, %r2, %r1;
	add.s32 	%r47, %r46, 1;
	shr.u32 	%r48, %r47, 1;
	not.b32 	%r49, %r48;
	add.s32 	%r50, %r1, %r49;
	and.b32  	%r51, %r45, %r1;
	add.s32 	%r52, %r50, %r51;
	shl.b32 	%r53, %r52, 3;
	mov.u32 	%r54, sharedMemory;
	add.s32 	%r55, %r54, %r53;
	st.shared.f64 	[%r55], %fd50;
	add.s64 	%rd36, %rd2, %rd34;
	ld.global.f64 	%fd51, [%rd36];
	add.s32 	%r56, %r48, %r51;
	shl.b32 	%r57, %r56, 3;
	add.s32 	%r58, %r54, %r57;
	st.shared.f64 	[%r58], %fd51;
$L__BB3_2:
	shl.b32 	%r60, %r1, 3;
	mov.u32 	%r102, sharedMemory;
	add.s32 	%r111, %r102, %r60;
	setp.lt.u32 	%p4, %r1, 2;
	mov.u32 	%r103, %r111;
	@%p4 bra 	$L__BB3_27;
	add.s32 	%r7, %r35, -1;
	mul.wide.u32 	%rd37, %r2, 8;
	add.s64 	%rd7, %rd6, %rd37;
	add.s64 	%rd8, %rd3, %rd37;
	and.b32  	%r8, %r4, -2147483647;
	and.b32  	%r9, %r4, 1;
	sub.s32 	%r98, %r1, %r3;
	mov.u32 	%r102, sharedMemory;
	add.s64 	%rd39, %rd4, %rd37;
	mov.u32 	%r99, %r3;
	mov.u32 	%r103, %r111;
$L__BB3_4:
	mov.u32 	%r14, %r102;
	mov.u32 	%r13, %r103;
	mov.u32 	%r12, %r99;
	setp.ge.u32 	%p5, %r12, %r3;
	@%p5 bra 	$L__BB3_26;
	setp.lt.u32 	%p6, %r2, %r12;
	mov.u32 	%r102, %r13;
	mov.u32 	%r103, %r14;
	@%p6 bra 	$L__BB3_26;
	add.s32 	%r62, %r98, -1;
	setp.gt.u32 	%p7, %r2, %r62;
	mov.u32 	%r102, %r13;
	mov.u32 	%r103, %r14;
	@%p7 bra 	$L__BB3_26;
	setp.eq.s32 	%p8, %r4, %r7;
	setp.eq.s32 	%p9, %r4, 0;
	shl.b32 	%r63, %r2, 3;
	add.s32 	%r64, %r14, %r63;
	ld.shared.f64 	%fd1, [%r64+-8];
	ld.shared.f64 	%fd111, [%r64];
	ld.shared.f64 	%fd52, [%r64+8];
	selp.f64 	%fd3, 0d0000000000000000, %fd1, %p9;
	selp.f64 	%fd4, 0d0000000000000000, %fd52, %p8;
	ld.global.f64 	%fd5, [%rd39];
	add.s64 	%rd40, %rd5, %rd37;
	ld.global.f64 	%fd6, [%rd40];
	ld.global.f64 	%fd7, [%rd7];
	ld.global.f64 	%fd8, [%rd8];
	and.b32  	%r65, %r12, 1;
	setp.eq.b32 	%p10, %r65, 1;
	not.pred 	%p11, %p10;
	@%p11 bra 	$L__BB3_17;
	setp.eq.s32 	%p12, %r36, 2;
	@%p12 bra 	$L__BB3_14;
	setp.eq.s32 	%p13, %r36, 1;
	@%p13 bra 	$L__BB3_12;
	setp.ne.s32 	%p14, %r36, 0;
	@%p14 bra 	$L__BB3_16;
	mul.f64 	%fd61, %fd4, %fd7;
	fma.rn.f64 	%fd62, %fd3, %fd5, %fd61;
	sub.f64 	%fd63, %fd8, %fd62;
	div.rn.f64 	%fd111, %fd63, %fd6;
	bra.uni 	$L__BB3_16;
$L__BB3_12:
	setp.ne.s32 	%p16, %r8, 1;
	@%p16 bra 	$L__BB3_16;
	mul.f64 	%fd58, %fd4, %fd7;
	fma.rn.f64 	%fd59, %fd1, %fd5, %fd58;
	sub.f64 	%fd60, %fd8, %fd59;
	div.rn.f64 	%fd111, %fd60, %fd6;
	bra.uni 	$L__BB3_16;
$L__BB3_14:
	setp.ne.s32 	%p15, %r8, 1;
	@%p15 bra 	$L__BB3_16;
	mul.f64 	%fd53, %fd4, %fd7;
	fma.rn.f64 	%fd54, %fd1, %fd5, %fd53;
	sub.f64 	%fd55, %fd8, %fd54;
	div.rn.f64 	%fd56, %fd55, %fd6;
	mul.f64 	%fd57, %fd111, 0dBFD09D495182A994;
	fma.rn.f64 	%fd111, %fd56, 0d3FF427525460AA65, %fd57;
$L__BB3_16:
	shl.b32 	%r66, %r2, 3;
	add.s32 	%r67, %r13, %r66;
	st.shared.f64 	[%r67], %fd111;
	mov.u32 	%r102, %r13;
	mov.u32 	%r103, %r14;
	bra.uni 	$L__BB3_26;
$L__BB3_17:
	setp.eq.s32 	%p17, %r36, 2;
	@%p17 bra 	$L__BB3_23;
	setp.eq.s32 	%p18, %r36, 1;
	@%p18 bra 	$L__BB3_21;
	setp.ne.s32 	%p19, %r36, 0;
	@%p19 bra 	$L__BB3_25;
	mul.f64 	%fd72, %fd4, %fd7;
	fma.rn.f64 	%fd73, %fd3, %fd5, %fd72;
	sub.f64 	%fd74, %fd8, %fd73;
	div.rn.f64 	%fd111, %fd74, %fd6;
	bra.uni 	$L__BB3_25;
$L__BB3_21:
	setp.ne.s32 	%p21, %r9, 0;
	@%p21 bra 	$L__BB3_25;
	mul.f64 	%fd69, %fd4, %fd7;
	fma.rn.f64 	%fd70, %fd3, %fd5, %fd69;
	sub.f64 	%fd71, %fd8, %fd70;
	div.rn.f64 	%fd111, %fd71, %fd6;
	bra.uni 	$L__BB3_25;
$L__BB3_23:
	setp.ne.s32 	%p20, %r9, 0;
	@%p20 bra 	$L__BB3_25;
	mul.f64 	%fd64, %fd4, %fd7;
	fma.rn.f64 	%fd65, %fd3, %fd5, %fd64;
	sub.f64 	%fd66, %fd8, %fd65;
	div.rn.f64 	%fd67, %fd66, %fd6;
	mul.f64 	%fd68, %fd111, 0dBFD09D495182A994;
	fma.rn.f64 	%fd111, %fd67, 0d3FF427525460AA65, %fd68;
$L__BB3_25:
	shl.b32 	%r68, %r2, 3;
	add.s32 	%r69, %r13, %r68;
	st.shared.f64 	[%r69], %fd111;
	mov.u32 	%r102, %r13;
	mov.u32 	%r103, %r14;
$L__BB3_26:
	bar.sync 	0;
	add.s32 	%r99, %r12, -1;
	add.s32 	%r98, %r98, 1;
	setp.gt.s32 	%p22, %r12, 1;
	@%p22 bra 	$L__BB3_4;
$L__BB3_27:
	setp.ne.s32 	%p23, %r2, 0;
	shl.b32 	%r70, %r2, 3;
	add.s32 	%r21, %r102, %r70;
	@%p23 bra 	$L__BB3_29;
	mul.wide.u32 	%rd41, %r5, 8;
	add.s64 	%rd42, %rd1, %rd41;
	ld.global.f64 	%fd113, [%rd42];
	bra.uni 	$L__BB3_30;
$L__BB3_29:
	ld.shared.f64 	%fd113, [%r21+-8];
$L__BB3_30:
	setp.ne.s32 	%p24, %r2, %r5;
	ld.shared.f64 	%fd115, [%r21];
	@%p24 bra 	$L__BB3_32;
	mul.wide.u32 	%rd43, %r2, 8;
	add.s64 	%rd44, %rd2, %rd43;
	ld.global.f64 	%fd114, [%rd44];
	bra.uni 	$L__BB3_33;
$L__BB3_32:
	ld.shared.f64 	%fd114, [%r21+8];
$L__BB3_33:
	setp.eq.s32 	%p25, %r4, 0;
	selp.f64 	%fd24, 0d0000000000000000, %fd113, %p25;
	add.s32 	%r22, %r35, -1;
	setp.eq.s32 	%p26, %r4, %r22;
	selp.f64 	%fd25, 0d0000000000000000, %fd114, %p26;
	mul.wide.u32 	%rd45, %r2, 8;
	add.s64 	%rd9, %rd4, %rd45;
	ld.global.f64 	%fd26, [%rd9];
	add.s64 	%rd10, %rd5, %rd45;
	ld.global.f64 	%fd27, [%rd10];
	add.s64 	%rd11, %rd6, %rd45;
	ld.global.f64 	%fd28, [%rd11];
	add.s64 	%rd12, %rd3, %rd45;
	ld.global.f64 	%fd29, [%rd12];
	setp.eq.s32 	%p27, %r36, 2;
	@%p27 bra 	$L__BB3_39;
	setp.eq.s32 	%p28, %r36, 1;
	@%p28 bra 	$L__BB3_37;
	setp.ne.s32 	%p29, %r36, 0;
	@%p29 bra 	$L__BB3_41;
	mul.f64 	%fd83, %fd25, %fd28;
	fma.rn.f64 	%fd84, %fd24, %fd26, %fd83;
	sub.f64 	%fd85, %fd29, %fd84;
	div.rn.f64 	%fd115, %fd85, %fd27;
	bra.uni 	$L__BB3_41;
$L__BB3_37:
	and.b32  	%r71, %r4, 1;
	setp.eq.b32 	%p30, %r71, 1;
	@%p30 bra 	$L__BB3_39;
	mul.f64 	%fd80, %fd25, %fd28;
	fma.rn.f64 	%fd81, %fd24, %fd26, %fd80;
	sub.f64 	%fd82, %fd29, %fd81;
	div.rn.f64 	%fd115, %fd82, %fd27;
	bra.uni 	$L__BB3_41;
$L__BB3_39:
	and.b32  	%r72, %r4, 1;
	setp.eq.b32 	%p31, %r72, 1;
	@%p31 bra 	$L__BB3_41;
	mul.f64 	%fd75, %fd25, %fd28;
	fma.rn.f64 	%fd76, %fd24, %fd26, %fd75;
	sub.f64 	%fd77, %fd29, %fd76;
	div.rn.f64 	%fd78, %fd77, %fd27;
	mul.f64 	%fd79, %fd115, 0dBFD09D495182A994;
	fma.rn.f64 	%fd115, %fd78, 0d3FF427525460AA65, %fd79;
$L__BB3_41:
	add.s32 	%r74, %r103, %r70;
	st.shared.f64 	[%r74], %fd115;
	setp.lt.u32 	%p32, %r1, 4;
	@%p32 bra 	$L__BB3_65;
	and.b32  	%r23, %r4, -2147483647;
	and.b32  	%r24, %r4, 1;
	neg.s32 	%r108, %r3;
	mov.u32 	%r110, sharedMemory;
	mov.b32 	%r107, 0;
	mov.u32 	%r106, %r1;
	mov.u32 	%r109, %r111;
$L__BB3_43:
	mov.u32 	%r111, %r110;
	mov.u32 	%r110, %r109;
	add.s32 	%r107, %r107, 1;
	setp.lt.u32 	%p33, %r2, %r107;
	@%p33 bra 	$L__BB3_64;
	add.s32 	%r77, %r106, -2;
	setp.gt.u32 	%p34, %r2, %r77;
	@%p34 bra 	$L__BB3_64;
	setp.eq.s32 	%p35, %r4, %r22;
	setp.eq.s32 	%p36, %r4, 0;
	add.s32 	%r79, %r111, %r70;
	ld.shared.f64 	%fd34, [%r79+-8];
	ld.shared.f64 	%fd116, [%r79];
	ld.shared.f64 	%fd86, [%r79+8];
	selp.f64 	%fd36, 0d0000000000000000, %fd34, %p36;
	selp.f64 	%fd37, 0d0000000000000000, %fd86, %p35;
	ld.global.f64 	%fd38, [%rd9];
	ld.global.f64 	%fd39, [%rd10];
	ld.global.f64 	%fd40, [%rd11];
	ld.global.f64 	%fd41, [%rd12];
	and.b32  	%r80, %r107, 1;
	setp.eq.b32 	%p37, %r80, 1;
	not.pred 	%p38, %p37;
	@%p38 bra 	$L__BB3_55;
	setp.eq.s32 	%p39, %r36, 2;
	@%p39 bra 	$L__BB3_52;
	setp.eq.s32 	%p40, %r36, 1;
	@%p40 bra 	$L__BB3_50;
	setp.ne.s32 	%p41, %r36, 0;
	@%p41 bra 	$L__BB3_54;
	mul.f64 	%fd95, %fd37, %fd40;
	fma.rn.f64 	%fd96, %fd36, %fd38, %fd95;
	sub.f64 	%fd97, %fd41, %fd96;
	div.rn.f64 	%fd116, %fd97, %fd39;
	bra.uni 	$L__BB3_54;
$L__BB3_50:
	setp.ne.s32 	%p43, %r23, 1;
	@%p43 bra 	$L__BB3_54;
	mul.f64 	%fd92, %fd37, %fd40;
	fma.rn.f64 	%fd93, %fd34, %fd38, %fd92;
	sub.f64 	%fd94, %fd41, %fd93;
	div.rn.f64 	%fd116, %fd94, %fd39;
	bra.uni 	$L__BB3_54;
$L__BB3_52:
	setp.ne.s32 	%p42, %r23, 1;
	@%p42 bra 	$L__BB3_54;
	mul.f64 	%fd87, %fd37, %fd40;
	fma.rn.f64 	%fd88, %fd34, %fd38, %fd87;
	sub.f64 	%fd89, %fd41, %fd88;
	div.rn.f64 	%fd90, %fd89, %fd39;
	mul.f64 	%fd91, %fd116, 0dBFD09D495182A994;
	fma.rn.f64 	%fd116, %fd90, 0d3FF427525460AA65, %fd91;
$L__BB3_54:
	add.s32 	%r82, %r110, %r70;
	st.shared.f64 	[%r82], %fd116;
	bra.uni 	$L__BB3_64;
$L__BB3_55:
	setp.eq.s32 	%p44, %r36, 2;
	@%p44 bra 	$L__BB3_61;
	setp.eq.s32 	%p45, %r36, 1;
	@%p45 bra 	$L__BB3_59;
	setp.ne.s32 	%p46, %r36, 0;
	@%p46 bra 	$L__BB3_63;
	mul.f64 	%fd106, %fd37, %fd40;
	fma.rn.f64 	%fd107, %fd36, %fd38, %fd106;
	sub.f64 	%fd108, %fd41, %fd107;
	div.rn.f64 	%fd116, %fd108, %fd39;
	bra.uni 	$L__BB3_63;
$L__BB3_59:
	setp.ne.s32 	%p48, %r24, 0;
	@%p48 bra 	$L__BB3_63;
	mul.f64 	%fd103, %fd37, %fd40;
	fma.rn.f64 	%fd104, %fd36, %fd38, %fd103;
	sub.f64 	%fd105, %fd41, %fd104;
	div.rn.f64 	%fd116, %fd105, %fd39;
	bra.uni 	$L__BB3_63;
$L__BB3_61:
	setp.ne.s32 	%p47, %r24, 0;
	@%p47 bra 	$L__BB3_63;
	mul.f64 	%fd98, %fd37, %fd40;
	fma.rn.f64 	%fd99, %fd36, %fd38, %fd98;
	sub.f64 	%fd100, %fd41, %fd99;
	div.rn.f64 	%fd101, %fd100, %fd39;
	mul.f64 	%fd102, %fd116, 0dBFD09D495182A994;
	fma.rn.f64 	%fd116, %fd101, 0d3FF427525460AA65, %fd102;
$L__BB3_63:
	add.s32 	%r84, %r110, %r70;
	st.shared.f64 	[%r84], %fd116;
$L__BB3_64:
	bar.sync 	0;
	add.s32 	%r108, %r108, 1;
	add.s32 	%r106, %r106, -1;
	setp.ne.s32 	%p49, %r108, -1;
	mov.u32 	%r109, %r111;
	@%p49 bra 	$L__BB3_43;
$L__BB3_65:
	shl.b32 	%r85, %r2, 30;
	shr.s32 	%r86, %r85, 31;
	add.s32 	%r87, %r2, 1;
	shr.u32 	%r88, %r87, 1;
	and.b32  	%r89, %r86, %r1;
	add.s32 	%r90, %r89, %r88;
	shl.b32 	%r91, %r90, 3;
	add.s32 	%r92, %r111, %r91;
	ld.shared.f64 	%fd109, [%r92];
	add.s64 	%rd47, %rd1, %rd45;
	st.global.f64 	[%rd47], %fd109;
	not.b32 	%r93, %r88;
	add.s32 	%r94, %r1, %r93;
	add.s32 	%r95, %r94, %r89;
	shl.b32 	%r96, %r95, 3;
	add.s32 	%r97, %r111, %r96;
	ld.shared.f64 	%fd110, [%r97];
	add.s64 	%rd48, %rd2, %rd45;
	st.global.f64 	[%rd48], %fd110;
	ret;

}
	// .globl	_Z20_iterativeGpuDiamondPdS_PKdS1_S1_S1_ii
.visible .entry _Z20_iterativeGpuDiamondPdS_PKdS1_S1_S1_ii(
	.param .u64 .ptr .align 1 _Z20_iterativeGpuDiamondPdS_PKdS1_S1_S1_ii_param_0,
	.param .u64 .ptr .align 1 _Z20_iterativeGpuDiamondPdS_PKdS1_S1_S1_ii_param_1,
	.param .u64 .ptr .align 1 _Z20_iterativeGpuDiamondPdS_PKdS1_S1_S1_ii_param_2,
	.param .u64 .ptr .align 1 _Z20_iterativeGpuDiamondPdS_PKdS1_S1_S1_ii_param_3,
	.param .u64 .ptr .align 1 _Z20_iterativeGpuDiamondPdS_PKdS1_S1_S1_ii_param_4,
	.param .u64 .ptr .align 1 _Z20_iterativeGpuDiamondPdS_PKdS1_S1_S1_ii_param_5,
	.param .u32 _Z20_iterativeGpuDiamondPdS_PKdS1_S1_S1_ii_param_6,
	.param .u32 _Z20_iterativeGpuDiamondPdS_PKdS1_S1_S1_ii_param_7
)
{
	.reg .pred 	%p<48>;
	.reg .b32 	%r<107>;
	.reg .b64 	%rd<40>;
	.reg .b64 	%fd<118>;

	ld.param.u64 	%rd13, [_Z20_iterativeGpuDiamondPdS_PKdS1_S1_S1_ii_param_0];
	ld.param.u64 	%rd14, [_Z20_iterativeGpuDiamondPdS_PKdS1_S1_S1_ii_param_1];
	ld.param.u64 	%rd15, [_Z20_iterativeGpuDiamondPdS_PKdS1_S1_S1_ii_param_2];
	ld.param.u64 	%rd16, [_Z20_iterativeGpuDiamondPdS_PKdS1_S1_S1_ii_param_3];
	ld.param.u64 	%rd17, [_Z20_iterativeGpuDiamondPdS_PKdS1_S1_S1_ii_param_4];
	ld.param.u64 	%rd18, [_Z20_iterativeGpuDiamondPdS_PKdS1_S1_S1_ii_param_5];
	ld.param.u32 	%r35, [_Z20_iterativeGpuDiamondPdS_PKdS1_S1_S1_ii_param_6];
	ld.param.u32 	%r36, [_Z20_iterativeGpuDiamondPdS_PKdS1_S1_S1_ii_param_7];
	cvta.to.global.u64 	%rd19, %rd15;
	cvta.to.global.u64 	%rd20, %rd18;
	cvta.to.global.u64 	%rd21, %rd17;
	cvta.to.global.u64 	%rd1, %rd16;
	cvta.to.global.u64 	%rd22, %rd14;
	cvta.to.global.u64 	%rd23, %rd13;
	mov.u32 	%r1, %ntid.x;
	mov.u32 	%r37, %ctaid.x;
	mul.lo.s32 	%r38, %r1, %r37;
	mul.wide.s32 	%rd24, %r38, 8;
	add.s64 	%rd2, %rd23, %rd24;
	add.s64 	%rd3, %rd22, %rd24;
	add.s64 	%rd4, %rd19, %rd24;
	add.s64 	%rd5, %rd21, %rd24;
	add.s64 	%rd6, %rd20, %rd24;
	mov.u32 	%r2, %tid.x;
	add.s32 	%r3, %r38, %r2;
	add.s32 	%r4, %r1, -1;
	setp.eq.s32 	%p1, %r2, %r4;
	@%p1 bra 	$L__BB4_2;
	shl.b32 	%r39, %r2, 30;
	shr.s32 	%r40, %r39, 31;
	mul.wide.u32 	%rd25, %r2, 8;
	add.s64 	%rd26, %rd2, %rd25;
	ld.global.f64 	%fd50, [%rd26];
	add.s32 	%r41, %r2, %r1;
	add.s32 	%r42, %r41, 1;
	shr.u32 	%r43, %r42, 1;
	not.b32 	%r44, %r43;
	add.s32 	%r45, %r1, %r44;
	and.b32  	%r46, %r40, %r1;
	add.s32 	%r47, %r45, %r46;
	shl.b32 	%r48, %r47, 3;
	mov.u32 	%r49, sharedMemory;
	add.s32 	%r50, %r49, %r48;
	st.shared.f64 	[%r50], %fd50;
	add.s64 	%rd27, %rd3, %rd25;
	ld.global.f64 	%fd51, [%rd27];
	add.s32 	%r51, %r43, %r46;
	shl.b32 	%r52, %r51, 3;
	add.s32 	%r53, %r49, %r52;
	st.shared.f64 	[%r53], %fd51;
$L__BB4_2:
	shl.b32 	%r55, %r1, 3;
	mov.u32 	%r97, sharedMemory;
	add.s32 	%r106, %r97, %r55;
	shr.u32 	%r6, %r1, 1;
	setp.lt.u32 	%p2, %r1, 2;
	mov.u32 	%r98, %r106;
	@%p2 bra 	$L__BB4_27;
	add.s32 	%r7, %r35, -1;
	mul.wide.u32 	%rd28, %r2, 8;
	add.s64 	%rd7, %rd6, %rd28;
	add.s64 	%rd8, %rd4, %rd28;
	and.b32  	%r8, %r3, -2147483647;
	and.b32  	%r9, %r3, 1;
	sub.s32 	%r93, %r1, %r6;
	mov.u32 	%r97, sharedMemory;
	add.s64 	%rd30, %rd1, %rd28;
	mov.u32 	%r94, %r6;
	mov.u32 	%r98, %r106;
$L__BB4_4:
	mov.u32 	%r14, %r97;
	mov.u32 	%r13, %r98;
	mov.u32 	%r12, %r94;
	setp.ge.u32 	%p3, %r12, %r6;
	@%p3 bra 	$L__BB4_26;
	setp.lt.u32 	%p4, %r2, %r12;
	mov.u32 	%r97, %r13;
	mov.u32 	%r98, %r14;
	@%p4 bra 	$L__BB4_26;
	add.s32 	%r57, %r93, -1;
	setp.gt.u32 	%p5, %r2, %r57;
	mov.u32 	%r97, %r13;
	mov.u32 	%r98, %r14;
	@%p5 bra 	$L__BB4_26;
	setp.eq.s32 	%p6, %r3, %r7;
	setp.eq.s32 	%p7, %r3, 0;
	shl.b32 	%r58, %r2, 3;
	add.s32 	%r59, %r14, %r58;
	ld.shared.f64 	%fd1, [%r59+-8];
	ld.shared.f64 	%fd111, [%r59];
	ld.shared.f64 	%fd52, [%r59+8];
	selp.f64 	%fd3, 0d0000000000000000, %fd1, %p7;
	selp.f64 	%fd4, 0d0000000000000000, %fd52, %p6;
	ld.global.f64 	%fd5, [%rd30];
	add.s64 	%rd31, %rd5, %rd28;
	ld.global.f64 	%fd6, [%rd31];
	ld.global.f64 	%fd7, [%rd7];
	ld.global.f64 	%fd8, [%rd8];
	and.b32  	%r60, %r12, 1;
	setp.eq.b32 	%p8, %r60, 1;
	not.pred 	%p9, %p8;
	@%p9 bra 	$L__BB4_17;
	setp.eq.s32 	%p10, %r36, 2;
	@%p10 bra 	$L__BB4_14;
	setp.eq.s32 	%p11, %r36, 1;
	@%p11 bra 	$L__BB4_12;
	setp.ne.s32 	%p12, %r36, 0;
	@%p12 bra 	$L__BB4_16;
	mul.f64 	%fd61, %fd4, %fd7;
	fma.rn.f64 	%fd62, %fd3, %fd5, %fd61;
	sub.f64 	%fd63, %fd8, %fd62;
	div.rn.f64 	%fd111, %fd63, %fd6;
	bra.uni 	$L__BB4_16;
$L__BB4_12:
	setp.ne.s32 	%p14, %r8, 1;
	@%p14 bra 	$L__BB4_16;
	mul.f64 	%fd58, %fd4, %fd7;
	fma.rn.f64 	%fd59, %fd1, %fd5, %fd58;
	sub.f64 	%fd60, %fd8, %fd59;
	div.rn.f64 	%fd111, %fd60, %fd6;
	bra.uni 	$L__BB4_16;
$L__BB4_14:
	setp.ne.s32 	%p13, %r8, 1;
	@%p13 bra 	$L__BB4_16;
	mul.f64 	%fd53, %fd4, %fd7;
	fma.rn.f64 	%fd54, %fd1, %fd5, %fd53;
	sub.f64 	%fd55, %fd8, %fd54;
	div.rn.f64 	%fd56, %fd55, %fd6;
	mul.f64 	%fd57, %fd111, 0dBFD09D495182A994;
	fma.rn.f64 	%fd111, %fd56, 0d3FF427525460AA65, %fd57;
$L__BB4_16:
	shl.b32 	%r61, %r2, 3;
	add.s32 	%r62, %r13, %r61;
	st.shared.f64 	[%r62], %fd111;
	mov.u32 	%r97, %r13;
	mov.u32 	%r98, %r14;
	bra.uni 	$L__BB4_26;
$L__BB4_17:
	setp.eq.s32 	%p15, %r36, 2;
	@%p15 bra 	$L__BB4_23;
	setp.eq.s32 	%p16, %r36, 1;
	@%p16 bra 	$L__BB4_21;
	setp.ne.s32 	%p17, %r36, 0;
	@%p17 bra 	$L__BB4_25;
	mul.f64 	%fd72, %fd4, %fd7;
	fma.rn.f64 	%fd73, %fd3, %fd5, %fd72;
	sub.f64 	%fd74, %fd8, %fd73;
	div.rn.f64 	%fd111, %fd74, %fd6;
	bra.uni 	$L__BB4_25;
$L__BB4_21:
	setp.ne.s32 	%p19, %r9, 0;
	@%p19 bra 	$L__BB4_25;
	mul.f64 	%fd69, %fd4, %fd7;
	fma.rn.f64 	%fd70, %fd3, %fd5, %fd69;
	sub.f64 	%fd71, %fd8, %fd70;
	div.rn.f64 	%fd111, %fd71, %fd6;
	bra.uni 	$L__BB4_25;
$L__BB4_23:
	setp.ne.s32 	%p18, %r9, 0;
	@%p18 bra 	$L__BB4_25;
	mul.f64 	%fd64, %fd4, %fd7;
	fma.rn.f64 	%fd65, %fd3, %fd5, %fd64;
	sub.f64 	%fd66, %fd8, %fd65;
	div.rn.f64 	%fd67, %fd66, %fd6;
	mul.f64 	%fd68, %fd111, 0dBFD09D495182A994;
	fma.rn.f64 	%fd111, %fd67, 0d3FF427525460AA65, %fd68;
$L__BB4_25:
	shl.b32 	%r63, %r2, 3;
	add.s32 	%r64, %r13, %r63;
	st.shared.f64 	[%r64], %fd111;
	mov.u32 	%r97, %r13;
	mov.u32 	%r98, %r14;
$L__BB4_26:
	bar.sync 	0;
	add.s32 	%r94, %r12, -1;
	add.s32 	%r93, %r93, 1;
	setp.gt.s32 	%p20, %r12, 1;
	@%p20 bra 	$L__BB4_4;
$L__BB4_27:
	setp.ne.s32 	%p21, %r2, 0;
	shl.b32 	%r65, %r2, 3;
	add.s32 	%r21, %r97, %r65;
	@%p21 bra 	$L__BB4_29;
	mul.wide.u32 	%rd32, %r4, 8;
	add.s64 	%rd33, %rd2, %rd32;
	ld.global.f64 	%fd113, [%rd33];
	bra.uni 	$L__BB4_30;
$L__BB4_29:
	ld.shared.f64 	%fd113, [%r21+-8];
$L__BB4_30:
	setp.ne.s32 	%p22, %r2, %r4;
	ld.shared.f64 	%fd115, [%r21];
	@%p22 bra 	$L__BB4_32;
	mul.wide.u32 	%rd34, %r2, 8;
	add.s64 	%rd35, %rd3, %rd34;
	ld.global.f64 	%fd114, [%rd35];
	bra.uni 	$L__BB4_33;
$L__BB4_32:
	ld.shared.f64 	%fd114, [%r21+8];
$L__BB4_33:
	setp.eq.s32 	%p23, %r3, 0;
	selp.f64 	%fd24, 0d0000000000000000, %fd113, %p23;
	add.s32 	%r22, %r35, -1;
	setp.eq.s32 	%p24, %r3, %r22;
	selp.f64 	%fd25, 0d0000000000000000, %fd114, %p24;
	mul.wide.u32 	%rd36, %r2, 8;
	add.s64 	%rd9, %rd1, %rd36;
	ld.global.f64 	%fd26, [%rd9];
	add.s64 	%rd10, %rd5, %rd36;
	ld.global.f64 	%fd27, [%rd10];
	add.s64 	%rd11, %rd6, %rd36;
	ld.global.f64 	%fd28, [%rd11];
	add.s64 	%rd12, %rd4, %rd36;
	ld.global.f64 	%fd29, [%rd12];
	setp.eq.s32 	%p25, %r36, 2;
	@%p25 bra 	$L__BB4_39;
	setp.eq.s32 	%p26, %r36, 1;
	@%p26 bra 	$L__BB4_37;
	setp.ne.s32 	%p27, %r36, 0;
	@%p27 bra 	$L__BB4_41;
	mul.f64 	%fd83, %fd25, %fd28;
	fma.rn.f64 	%fd84, %fd24, %fd26, %fd83;
	sub.f64 	%fd85, %fd29, %fd84;
	div.rn.f64 	%fd115, %fd85, %fd27;
	bra.uni 	$L__BB4_41;
$L__BB4_37:
	and.b32  	%r66, %r3, 1;
	setp.eq.b32 	%p28, %r66, 1;
	@%p28 bra 	$L__BB4_39;
	mul.f64 	%fd80, %fd25, %fd28;
	fma.rn.f64 	%fd81, %fd24, %fd26, %fd80;
	sub.f64 	%fd82, %fd29, %fd81;
	div.rn.f64 	%fd115, %fd82, %fd27;
	bra.uni 	$L__BB4_41;
$L__BB4_39:
	and.b32  	%r67, %r3, 1;
	setp.eq.b32 	%p29, %r67, 1;
	@%p29 bra 	$L__BB4_41;
	mul.f64 	%fd75, %fd25, %fd28;
	fma.rn.f64 	%fd76, %fd24, %fd26, %fd75;
	sub.f64 	%fd77, %fd29, %fd76;
	div.rn.f64 	%fd78, %fd77, %fd27;
	mul.f64 	%fd79, %fd115, 0dBFD09D495182A994;
	fma.rn.f64 	%fd115, %fd78, 0d3FF427525460AA65, %fd79;
$L__BB4_41:
	add.s32 	%r69, %r98, %r65;
	st.shared.f64 	[%r69], %fd115;
	setp.lt.u32 	%p30, %r1, 4;
	@%p30 bra 	$L__BB4_65;
	and.b32  	%r23, %r3, -2147483647;
	and.b32  	%r24, %r3, 1;
	neg.s32 	%r103, %r6;
	mov.u32 	%r105, sharedMemory;
	mov.b32 	%r102, 0;
	mov.u32 	%r101, %r1;
	mov.u32 	%r104, %r106;
$L__BB4_43:
	mov.u32 	%r106, %r105;
	mov.u32 	%r105, %r104;
	add.s32 	%r102, %r102, 1;
	setp.lt.u32 	%p31, %r2, %r102;
	@%p31 bra 	$L__BB4_64;
	add.s32 	%r72, %r101, -2;
	setp.gt.u32 	%p32, %r2, %r72;
	@%p32 bra 	$L__BB4_64;
	setp.eq.s32 	%p33, %r3, %r22;
	setp.eq.s32 	%p34, %r3, 0;
	add.s32 	%r74, %r106, %r65;
	ld.shared.f64 	%fd34, [%r74+-8];
	ld.shared.f64 	%fd116, [%r74];
	ld.shared.f64 	%fd86, [%r74+8];
	selp.f64 	%fd36, 0d0000000000000000, %fd34, %p34;
	selp.f64 	%fd37, 0d0000000000000000, %fd86, %p33;
	ld.global.f64 	%fd38, [%rd9];
	ld.global.f64 	%fd39, [%rd10];
	ld.global.f64 	%fd40, [%rd11];
	ld.global.f64 	%fd41, [%rd12];
	and.b32  	%r75, %r102, 1;
	setp.eq.b32 	%p35, %r75, 1;
	not.pred 	%p36, %p35;
	@%p36 bra 	$L__BB4_55;
	setp.eq.s32 	%p37, %r36, 2;
	@%p37 bra 	$L__BB4_52;
	setp.eq.s32 	%p38, %r36, 1;
	@%p38 bra 	$L__BB4_50;
	setp.ne.s32 	%p39, %r36, 0;
	@%p39 bra 	$L__BB4_54;
	mul.f64 	%fd95, %fd37, %fd40;
	fma.rn.f64 	%fd96, %fd36, %fd38, %fd95;
	sub.f64 	%fd97, %fd41, %fd96;
	div.rn.f64 	%fd116, %fd97, %fd39;
	bra.uni 	$L__BB4_54;
$L__BB4_50:
	setp.ne.s32 	%p41, %r23, 1;
	@%p41 bra 	$L__BB4_54;
	mul.f64 	%fd92, %fd37, %fd40;
	fma.rn.f64 	%fd93, %fd34, %fd38, %fd92;
	sub.f64 	%fd94, %fd41, %fd93;
	div.rn.f64 	%fd116, %fd94, %fd39;
	bra.uni 	$L__BB4_54;
$L__BB4_52:
	setp.ne.s32 	%p40, %r23, 1;
	@%p40 bra 	$L__BB4_54;
	mul.f64 	%fd87, %fd37, %fd40;
	fma.rn.f64 	%fd88, %fd34, %fd38, %fd87;
	sub.f64 	%fd89, %fd41, %fd88;
	div.rn.f64 	%fd90, %fd89, %fd39;
	mul.f64 	%fd91, %fd116, 0dBFD09D495182A994;
	fma.rn.f64 	%fd116, %fd90, 0d3FF427525460AA65, %fd91;
$L__BB4_54:
	add.s32 	%r77, %r105, %r65;
	st.shared.f64 	[%r77], %fd116;
	bra.uni 	$L__BB4_64;
$L__BB4_55:
	setp.eq.s32 	%p42, %r36, 2;
	@%p42 bra 	$L__BB4_61;
	setp.eq.s32 	%p43, %r36, 1;
	@%p43 bra 	$L__BB4_59;
	setp.ne.s32 	%p44, %r36, 0;
	@%p44 bra 	$L__BB4_63;
	mul.f64 	%fd106, %fd37, %fd40;
	fma.rn.f64 	%fd107, %fd36, %fd38, %fd106;
	sub.f64 	%fd108, %fd41, %fd107;
	div.rn.f64 	%fd116, %fd108, %fd39;
	bra.uni 	$L__BB4_63;
$L__BB4_59:
	setp.ne.s32 	%p46, %r24, 0;
	@%p46 bra 	$L__BB4_63;
	mul.f64 	%fd103, %fd37, %fd40;
	fma.rn.f64 	%fd104, %fd36, %fd38, %fd103;
	sub.f64 	%fd105, %fd41, %fd104;
	div.rn.f64 	%fd116, %fd105, %fd39;
	bra.uni 	$L__BB4_63;
$L__BB4_61:
	setp.ne.s32 	%p45, %r24, 0;
	@%p45 bra 	$L__BB4_63;
	mul.f64 	%fd98, %fd37, %fd40;
	fma.rn.f64 	%fd99, %fd36, %fd38, %fd98;
	sub.f64 	%fd100, %fd41, %fd99;
	div.rn.f64 	%fd101, %fd100, %fd39;
	mul.f64 	%fd102, %fd116, 0dBFD09D495182A994;
	fma.rn.f64 	%fd116, %fd101, 0d3FF427525460AA65, %fd102;
$L__BB4_63:
	add.s32 	%r79, %r105, %r65;
	st.shared.f64 	[%r79], %fd116;
$L__BB4_64:
	bar.sync 	0;
	add.s32 	%r103, %r103, 1;
	add.s32 	%r101, %r101, -1;
	setp.ne.s32 	%p47, %r103, -1;
	mov.u32 	%r104, %r106;
	@%p47 bra 	$L__BB4_43;
$L__BB4_65:
	shl.b32 	%r80, %r2, 30;
	shr.s32 	%r81, %r80, 31;
	add.s32 	%r82, %r2, 1;
	shr.u32 	%r83, %r82, 1;
	and.b32  	%r84, %r81, %r1;
	add.s32 	%r85, %r84, %r83;
	shl.b32 	%r86, %r85, 3;
	add.s32 	%r87, %r106, %r86;
	ld.shared.f64 	%fd109, [%r87];
	add.s64 	%rd38, %rd2, %rd36;
	st.global.f64 	[%rd38], %fd109;
	not.b32 	%r88, %r83;
	add.s32 	%r89, %r1, %r88;
	add.s32 	%r90, %r89, %r84;
	shl.b32 	%r91, %r90, 3;
	add.s32 	%r92, %r106, %r91;
	ld.shared.f64 	%fd110, [%r92];
	add.s64 	%rd39, %rd3, %rd36;
	st.global.f64 	[%rd39], %fd110;
	ret;

}


// ===== COMPILED SASS (sm_100) =====

	.target	sm_100

	.elftype	@"ET_EXEC"


//--------------------- .note.nv.tkinfo           --------------------------
	.section	.note.nv.tkinfo,"",@"SHT_NOTE"
	.sectionflags	@"SHF_NOTE_NV_TKINFO"
	.tkinfo
        /*0018*/ 	.word	0x00000002
        /*0030*/ 	.string	""
        /*0030*/ 	.string	"ptxas"
        /*0030*/ 	.string	"Cuda compilation tools, release 13.0, V13.0.88"
        /*0030*/ 	.string	"Build cuda_13.0.r13.0/compiler.36424714_0"
        /*0030*/ 	.string	"-arch sm_100 -m 64 "



//--------------------- .note.nv.cuinfo           --------------------------
	.section	.note.nv.cuinfo,"",@"SHT_NOTE"
	.sectionflags	@"SHF_NOTE_NV_CUINFO"
        /*0018*/ 	.short	0x0002
        /*001a*/ 	.short	0x0064
        /*001c*/ 	.short	0x0082
	.zero		2


//--------------------- .nv.info                  --------------------------
	.section	.nv.info,"",@"SHT_CUDA_INFO"
	.align	4


	//----- nvinfo : EIATTR_REGCOUNT
	.align		4
        /*0000*/ 	.byte	0x04, 0x2f
        /*0002*/ 	.short	(.L_1 - .L_0)
	.align		4
.L_0:
        /*0004*/ 	.word	index@(_Z29_iterativeGpuClassicIterationPdPKdS1_S1_S1_S1_iii)
        /*0008*/ 	.word	0x0000001c


	//----- nvinfo : EIATTR_FRAME_SIZE
	.align		4
.L_1:
        /*000c*/ 	.byte	0x04, 0x11
        /*000e*/ 	.short	(.L_3 - .L_2)
	.align		4
.L_2:
        /*0010*/ 	.word	index@($__internal_4_$__cuda_sm20_div_rn_f64_full)
        /*0014*/ 	.word	0x00000000


	//----- nvinfo : EIATTR_FRAME_SIZE
	.align		4
.L_3:
        /*0018*/ 	.byte	0x04, 0x11
        /*001a*/ 	.short	(.L_5 - .L_4)
	.align		4
.L_4:
        /*001c*/ 	.word	index@(_Z29_iterativeGpuClassicIterationPdPKdS1_S1_S1_S1_iii)
        /*0020*/ 	.word	0x00000000


	//----- nvinfo : EIATTR_REGCOUNT
	.align		4
.L_5:
        /*0024*/ 	.byte	0x04, 0x2f
        /*0026*/ 	.short	(.L_7 - .L_6)
	.align		4
.L_6:
        /*0028*/ 	.word	index@(_Z26_iterativeGpuUpperTrianglePdS_PKdS1_S1_S1_S1_ii)
        /*002c*/ 	.word	0x00000025


	//----- nvinfo : EIATTR_FRAME_SIZE
	.align		4
.L_7:
        /*0030*/ 	.byte	0x04, 0x11
        /*0032*/ 	.short	(.L_9 - .L_8)
	.align		4
.L_8:
        /*0034*/ 	.word	index@($__internal_3_$__cuda_sm20_div_rn_f64_full)
        /*0038*/ 	.word	0x00000000


	//----- nvinfo : EIATTR_FRAME_SIZE
	.align		4
.L_9:
        /*003c*/ 	.byte	0x04, 0x11
        /*003e*/ 	.short	(.L_11 - .L_10)
	.align		4
.L_10:
        /*0040*/ 	.word	index@(_Z26_iterativeGpuUpperTrianglePdS_PKdS1_S1_S1_S1_ii)
        /*0044*/ 	.word	0x00000000


	//----- nvinfo : EIATTR_REGCOUNT
	.align		4
.L_11:
        /*0048*/ 	.byte	0x04, 0x2f
        /*004a*/ 	.short	(.L_13 - .L_12)
	.align		4
.L_12:
        /*004c*/ 	.word	index@(_Z26_iterativeGpuLowerTrianglePdS_S_S_S_S_S_ii)
        /*0050*/ 	.word	0x00000020


	//----- nvinfo : EIATTR_FRAME_SIZE
	.align		4
.L_13:
        /*0054*/ 	.byte	0x04, 0x11
        /*0056*/ 	.short	(.L_15 - .L_14)
	.align		4
.L_14:
        /*0058*/ 	.word	index@($__internal_2_$__cuda_sm20_div_rn_f64_full)
        /*005c*/ 	.word	0x00000000


	//----- nvinfo : EIATTR_FRAME_SIZE
	.align		4
.L_15:
        /*0060*/ 	.byte	0x04, 0x11
        /*0062*/ 	.short	(.L_17 - .L_16)
	.align		4
.L_16:
        /*0064*/ 	.word	index@(_Z26_iterativeGpuLowerTrianglePdS_S_S_S_S_S_ii)
        /*0068*/ 	.word	0x00000000


	//----- nvinfo : EIATTR_REGCOUNT
	.align		4
.L_17:
        /*006c*/ 	.byte	0x04, 0x2f
        /*006e*/ 	.short	(.L_19 - .L_18)
	.align		4
.L_18:
        /*0070*/ 	.word	index@(_Z27_iterativeGpuShiftedDiamondPdS_S_S_S_S_ii)
        /*0074*/ 	.word	0x00000030


	//----- nvinfo : EIATTR_FRAME_SIZE
	.align		4
.L_19:
        /*0078*/ 	.byte	0x04, 0x11
        /*007a*/ 	.short	(.L_21 - .L_20)
	.align		4
.L_20:
        /*007c*/ 	.word	index@($__internal_1_$__cuda_sm20_div_rn_f64_full)
        /*0080*/ 	.word	0x00000000


	//----- nvinfo : EIATTR_FRAME_SIZE
	.align		4
.L_21:
        /*0084*/ 	.byte	0x04, 0x11
        /*0086*/ 	.short	(.L_23 - .L_22)
	.align		4
.L_22:
        /*0088*/ 	.word	index@(_Z27_iterativeGpuShiftedDiamondPdS_S_S_S_S_ii)
        /*008c*/ 	.word	0x00000000


	//----- nvinfo : EIATTR_REGCOUNT
	.align		4
.L_23:
        /*0090*/ 	.byte	0x04, 0x2f
        /*0092*/ 	.short	(.L_25 - .L_24)
	.align		4
.L_24:
        /*0094*/ 	.word	index@(_Z20_iterativeGpuDiamondPdS_PKdS1_S1_S1_ii)
        /*0098*/ 	.word	0x00000028


	//----- nvinfo : EIATTR_FRAME_SIZE
	.align		4
.L_25:
        /*009c*/ 	.byte	0x04, 0x11
        /*009e*/ 	.short	(.L_27 - .L_26)
	.align		4
.L_26:
        /*00a0*/ 	.word	index@($__internal_0_$__cuda_sm20_div_rn_f64_full)
        /*00a4*/ 	.word	0x00000000


	//----- nvinfo : EIATTR_FRAME_SIZE
	.align		4
.L_27:
        /*00a8*/ 	.byte	0x04, 0x11
        /*00aa*/ 	.short	(.L_29 - .L_28)
	.align		4
.L_28:
        /*00ac*/ 	.word	index@(_Z20_iterativeGpuDiamondPdS_PKdS1_S1_S1_ii)
        /*00b0*/ 	.word	0x00000000


	//----- nvinfo : EIATTR_MIN_STACK_SIZE
	.align		4
.L_29:
        /*00b4*/ 	.byte	0x04, 0x12
        /*00b6*/ 	.short	(.L_31 - .L_30)
	.align		4
.L_30:
        /*00b8*/ 	.word	index@(_Z20_iterativeGpuDiamondPdS_PKdS1_S1_S1_ii)
        /*00bc*/ 	.word	0x00000000


	//----- nvinfo : EIATTR_MIN_STACK_SIZE
	.align		4
.L_31:
        /*00c0*/ 	.byte	0x04, 0x12
        /*00c2*/ 	.short	(.L_33 - .L_32)
	.align		4
.L_32:
        /*00c4*/ 	.word	index@(_Z27_iterativeGpuShiftedDiamondPdS_S_S_S_S_ii)
        /*00c8*/ 	.word	0x00000000


	//----- nvinfo : EIATTR_MIN_STACK_SIZE
	.align		4
.L_33:
        /*00cc*/ 	.byte	0x04, 0x12
        /*00ce*/ 	.short	(.L_35 - .L_34)
	.align		4
.L_34:
        /*00d0*/ 	.word	index@(_Z26_iterativeGpuLowerTrianglePdS_S_S_S_S_S_ii)
        /*00d4*/ 	.word	0x00000000


	//----- nvinfo : EIATTR_MIN_STACK_SIZE
	.align		4
.L_35:
        /*00d8*/ 	.byte	0x04, 0x12
        /*00da*/ 	.short	(.L_37 - .L_36)
	.align		4
.L_36:
        /*00dc*/ 	.word	index@(_Z26_iterativeGpuUpperTrianglePdS_PKdS1_S1_S1_S1_ii)
        /*00e0*/ 	.word	0x00000000


	//----- nvinfo : EIATTR_MIN_STACK_SIZE
	.align		4
.L_37:
        /*00e4*/ 	.byte	0x04, 0x12
        /*00e6*/ 	.short	(.L_39 - .L_38)
	.align		4
.L_38:
        /*00e8*/ 	.word	index@(_Z29_iterativeGpuClassicIterationPdPKdS1_S1_S1_S1_iii)
        /*00ec*/ 	.word	0x00000000
.L_39:


//--------------------- .nv.compat                --------------------------
	.section	.nv.compat,"",@"SHT_CUDA_COMPAT_INFO"
	.align	4
        /*0000*/ 	.byte	0x02, 0x09, 0x00, 0x00, 0x02, 0x02, 0x01, 0x00, 0x02, 0x05, 0x05, 0x00, 0x03, 0x07, 0x01, 0x01
        /*0010*/ 	.byte	0x02, 0x03, 0x00, 0x00, 0x02, 0x06, 0x01, 0x00, 0x04, 0x0b, 0x08, 0x00, 0x01, 0x00, 0x00, 0x00
        /*0020*/ 	.byte	0x00, 0x00, 0x00, 0x00


//--------------------- .nv.info._Z20_iterativeGpuDiamondPdS_PKdS1_S1_S1_ii --------------------------
	.section	.nv.info._Z20_iterativeGpuDiamondPdS_PKdS1_S1_S1_ii,"",@"SHT_CUDA_INFO"
	.sectionflags	@""
	.align	4


	//----- nvinfo : EIATTR_CUDA_API_VERSION
	.align		4
        /*0000*/ 	.byte	0x04, 0x37
        /*0002*/ 	.short	(.L_41 - .L_40)
.L_40:
        /*0004*/ 	.word	0x00000082


	//----- nvinfo : EIATTR_KPARAM_INFO
	.align		4
.L_41:
        /*0008*/ 	.byte	0x04, 0x17
        /*000a*/ 	.short	(.L_43 - .L_42)
.L_42:
        /*000c*/ 	.word	0x00000000
        /*0010*/ 	.short	0x0007
        /*0012*/ 	.short	0x0034
        /*0014*/ 	.byte	0x00, 0xf0, 0x11, 0x00


	//----- nvinfo : EIATTR_KPARAM_INFO
	.align		4
.L_43:
        /*0018*/ 	.byte	0x04, 0x17
        /*001a*/ 	.short	(.L_45 - .L_44)
.L_44:
        /*001c*/ 	.word	0x00000000
        /*0020*/ 	.short	0x0006
        /*0022*/ 	.short	0x0030
        /*0024*/ 	.byte	0x00, 0xf0, 0x11, 0x00


	//----- nvinfo : EIATTR_KPARAM_INFO
	.align		4
.L_45:
        /*0028*/ 	.byte	0x04, 0x17
        /*002a*/ 	.short	(.L_47 - .L_46)
.L_46:
        /*002c*/ 	.word	0x00000000
        /*0030*/ 	.short	0x0005
        /*0032*/ 	.short	0x0028
        /*0034*/ 	.byte	0x00, 0xf5, 0x21, 0x00


	//----- nvinfo : EIATTR_KPARAM_INFO
	.align		4
.L_47:
        /*0038*/ 	.byte	0x04, 0x17
        /*003a*/ 	.short	(.L_49 - .L_48)
.L_48:
        /*003c*/ 	.word	0x00000000
        /*0040*/ 	.short	0x0004
        /*0042*/ 	.short	0x0020
        /*0044*/ 	.byte	0x00, 0xf5, 0x21, 0x00


	//----- nvinfo : EIATTR_KPARAM_INFO
	.align		4
.L_49:
        /*0048*/ 	.byte	0x04, 0x17
        /*004a*/ 	.short	(.L_51 - .L_50)
.L_50:
        /*004c*/ 	.word	0x00000000
        /*0050*/ 	.short	0x0003
        /*0052*/ 	.short	0x0018
        /*0054*/ 	.byte	0x00, 0xf5, 0x21, 0x00


	//----- nvinfo : EIATTR_KPARAM_INFO
	.align		4
.L_51:
        /*0058*/ 	.byte	0x04, 0x17
        /*005a*/ 	.short	(.L_53 - .L_52)
.L_52:
        /*005c*/ 	.word	0x00000000
        /*0060*/ 	.short	0x0002
        /*0062*/ 	.short	0x0010
        /*0064*/ 	.byte	0x00, 0xf5, 0x21, 0x00


	//----- nvinfo : EIATTR_KPARAM_INFO
	.align		4
.L_53:
        /*0068*/ 	.byte	0x04, 0x17
        /*006a*/ 	.short	(.L_55 - .L_54)
.L_54:
        /*006c*/ 	.word	0x00000000
        /*0070*/ 	.short	0x0001
        /*0072*/ 	.short	0x0008
        /*0074*/ 	.byte	0x00, 0xf5, 0x21, 0x00


	//----- nvinfo : EIATTR_KPARAM_INFO
	.align		4
.L_55:
        /*0078*/ 	.byte	0x04, 0x17
        /*007a*/ 	.short	(.L_57 - .L_56)
.L_56:
        /*007c*/ 	.word	0x00000000
        /*0080*/ 	.short	0x0000
        /*0082*/ 	.short	0x0000
        /*0084*/ 	.byte	0x00, 0xf5, 0x21, 0x00


	//----- nvinfo : EIATTR_SPARSE_MMA_MASK
	.align		4
.L_57:
        /*0088*/ 	.byte	0x03, 0x50
        /*008a*/ 	.short	0x0000


	//----- nvinfo : EIATTR_MAXREG_COUNT
	.align		4
        /*008c*/ 	.byte	0x03, 0x1b
        /*008e*/ 	.short	0x00ff


	//----- nvinfo : EIATTR_NUM_BARRIERS
	.align		4
        /*0090*/ 	.byte	0x02, 0x4c
        /*0092*/ 	.byte	0x01
	.zero		1


	//----- nvinfo : EIATTR_MERCURY_ISA_VERSION
	.align		4
        /*0094*/ 	.byte	0x03, 0x5f
        /*0096*/ 	.short	0x0101


	//----- nvinfo : EIATTR_INT_WARP_WIDE_INSTR_OFFSETS
	.align		4
        /*0098*/ 	.byte	0x04, 0x31
        /*009a*/ 	.short	(.L_59 - .L_58)


	//   ....[0]....
.L_58:
        /*009c*/ 	.word	0x00001270


	//----- nvinfo : EIATTR_VRC_CTA_INIT_COUNT
	.align		4
.L_59:
        /*00a0*/ 	.byte	0x02, 0x4a
	.zero		1
	.zero		1


	//----- nvinfo : EIATTR_EXIT_INSTR_OFFSETS
	.align		4
        /*00a4*/ 	.byte	0x04, 0x1c
        /*00a6*/ 	.short	(.L_61 - .L_60)


	//   ....[0]....
.L_60:
        /*00a8*/ 	.word	0x000029d0


	//----- nvinfo : EIATTR_INDIRECT_BRANCH_TARGETS
	.align		4
.L_61:
        /*00ac*/ 	.byte	0x04, 0x34
        /*00ae*/ 	.short	(.L_63 - .L_62)


	//   ....[0]....
.L_62:
        /*00b0*/ 	.word	.L_x_212@srel
        /*00b4*/ 	.short	0x0
        /*00b6*/ 	.short	0x0
        /*00b8*/ 	.word	0x3
        /*00bc*/ 	.word	.L_x_213@srel
        /*00c0*/ 	.word	.L_x_214@srel
        /*00c4*/ 	.word	.L_x_215@srel


	//   ....[1]....
        /*00c8*/ 	.word	.L_x_216@srel
        /*00cc*/ 	.short	0x0
        /*00ce*/ 	.short	0x0
        /*00d0*/ 	.word	0x3
        /*00d4*/ 	.word	.L_x_217@srel
        /*00d8*/ 	.word	.L_x_218@srel
        /*00dc*/ 	.word	.L_x_219@srel


	//   ....[2]....
        /*00e0*/ 	.word	.L_x_220@srel
        /*00e4*/ 	.short	0x0
        /*00e6*/ 	.short	0x0
        /*00e8*/ 	.word	0x3
        /*00ec*/ 	.word	.L_x_221@srel
        /*00f0*/ 	.word	.L_x_222@srel
        /*00f4*/ 	.word	.L_x_223@srel


	//   ....[3]....
        /*00f8*/ 	.word	.L_x_224@srel
        /*00fc*/ 	.short	0x0
        /*00fe*/ 	.short	0x0
        /*0100*/ 	.word	0x3
        /*0104*/ 	.word	.L_x_225@srel
        /*0108*/ 	.word	.L_x_226@srel
        /*010c*/ 	.word	.L_x_227@srel


	//----- nvinfo : EIATTR_CRS_STACK_SIZE
	.align		4
.L_63:
        /*0110*/ 	.byte	0x04, 0x1e
        /*0112*/ 	.short	(.L_65 - .L_64)
.L_64:
        /*0114*/ 	.word	0x00000000


	//----- nvinfo : EIATTR_CBANK_PARAM_SIZE
	.align		4
.L_65:
        /*0118*/ 	.byte	0x03, 0x19
        /*011a*/ 	.short	0x0038


	//----- nvinfo : EIATTR_PARAM_CBANK
	.align		4
        /*011c*/ 	.byte	0x04, 0x0a
        /*011e*/ 	.short	(.L_67 - .L_66)
	.align		4
.L_66:
        /*0120*/ 	.word	index@(.nv.constant0._Z20_iterativeGpuDiamondPdS_PKdS1_S1_S1_ii)
        /*0124*/ 	.short	0x0380
        /*0126*/ 	.short	0x0038


	//----- nvinfo : EIATTR_SW_WAR
	.align		4
.L_67:
        /*0128*/ 	.byte	0x04, 0x36
        /*012a*/ 	.short	(.L_69 - .L_68)
.L_68:
        /*012c*/ 	.word	0x00000008
.L_69:


//--------------------- .nv.info._Z27_iterativeGpuShiftedDiamondPdS_S_S_S_S_ii --------------------------
	.section	.nv.info._Z27_iterativeGpuShiftedDiamondPdS_S_S_S_S_ii,"",@"SHT_CUDA_INFO"
	.sectionflags	@""
	.align	4


	//----- nvinfo : EIATTR_CUDA_API_VERSION
	.align		4
        /*0000*/ 	.byte	0x04, 0x37
        /*0002*/ 	.short	(.L_71 - .L_70)
.L_70:
        /*0004*/ 	.word	0x00000082


	//----- nvinfo : EIATTR_KPARAM_INFO
	.align		4
.L_71:
        /*0008*/ 	.byte	0x04, 0x17
        /*000a*/ 	.short	(.L_73 - .L_72)
.L_72:
        /*000c*/ 	.word	0x00000000
        /*0010*/ 	.short	0x0007
        /*0012*/ 	.short	0x0034
        /*0014*/ 	.byte	0x00, 0xf0, 0x11, 0x00


	//----- nvinfo : EIATTR_KPARAM_INFO
	.align		4
.L_73:
        /*0018*/ 	.byte	0x04, 0x17
        /*001a*/ 	.short	(.L_75 - .L_74)
.L_74:
        /*001c*/ 	.word	0x00000000
        /*0020*/ 	.short	0x0006
        /*0022*/ 	.short	0x0030
        /*0024*/ 	.byte	0x00, 0xf0, 0x11, 0x00


	//----- nvinfo : EIATTR_KPARAM_INFO
	.align		4
.L_75:
        /*0028*/ 	.byte	0x04, 0x17
        /*002a*/ 	.short	(.L_77 - .L_76)
.L_76:
        /*002c*/ 	.word	0x00000000
        /*0030*/ 	.short	0x0005
        /*0032*/ 	.short	0x0028
        /*0034*/ 	.byte	0x00, 0xf5, 0x21, 0x00


	//----- nvinfo : EIATTR_KPARAM_INFO
	.align		4
.L_77:
        /*0038*/ 	.byte	0x04, 0x17
        /*003a*/ 	.short	(.L_79 - .L_78)
.L_78:
        /*003c*/ 	.word	0x00000000
        /*0040*/ 	.short	0x0004
        /*0042*/ 	.short	0x0020
        /*0044*/ 	.byte	0x00, 0xf5, 0x21, 0x00


	//----- nvinfo : EIATTR_KPARAM_INFO
	.align		4
.L_79:
        /*0048*/ 	.byte	0x04, 0x17
        /*004a*/ 	.short	(.L_81 - .L_80)
.L_80:
        /*004c*/ 	.word	0x00000000
        /*0050*/ 	.short	0x0003
        /*0052*/ 	.short	0x0018
        /*0054*/ 	.byte	0x00, 0xf5, 0x21, 0x00


	//----- nvinfo : EIATTR_KPARAM_INFO
	.align		4
.L_81:
        /*0058*/ 	.byte	0x04, 0x17
        /*005a*/ 	.short	(.L_83 - .L_82)
.L_82:
        /*005c*/ 	.word	0x00000000
        /*0060*/ 	.short	0x0002
        /*0062*/ 	.short	0x0010
        /*0064*/ 	.byte	0x00, 0xf5, 0x21, 0x00


	//----- nvinfo : EIATTR_KPARAM_INFO
	.align		4
.L_83:
        /*0068*/ 	.byte	0x04, 0x17
        /*006a*/ 	.short	(.L_85 - .L_84)
.L_84:
        /*006c*/ 	.word	0x00000000
        /*0070*/ 	.short	0x0001
        /*0072*/ 	.short	0x0008
        /*0074*/ 	.byte	0x00, 0xf5, 0x21, 0x00


	//----- nvinfo : EIATTR_KPARAM_INFO
	.align		4
.L_85:
        /*0078*/ 	.byte	0x04, 0x17
        /*007a*/ 	.short	(.L_87 - .L_86)
.L_86:
        /*007c*/ 	.word	0x00000000
        /*0080*/ 	.short	0x0000
        /*0082*/ 	.short	0x0000
        /*0084*/ 	.byte	0x00, 0xf5, 0x21, 0x00


	//----- nvinfo : EIATTR_SPARSE_MMA_MASK
	.align		4
.L_87:
        /*0088*/ 	.byte	0x03, 0x50
        /*008a*/ 	.short	0x0000


	//----- nvinfo : EIATTR_MAXREG_COUNT
	.align		4
        /*008c*/ 	.byte	0x03, 0x1b
        /*008e*/ 	.short	0x00ff


	//----- nvinfo : EIATTR_NUM_BARRIERS
	.align		4
        /*0090*/ 	.byte	0x02, 0x4c
        /*0092*/ 	.byte	0x01
	.zero		1


	//----- nvinfo : EIATTR_MERCURY_ISA_VERSION
	.align		4
        /*0094*/ 	.byte	0x03, 0x5f
        /*0096*/ 	.short	0x0101


	//----- nvinfo : EIATTR_INT_WARP_WIDE_INSTR_OFFSETS
	.align		4
        /*0098*/ 	.byte	0x04, 0x31
        /*009a*/ 	.short	(.L_89 - .L_88)


	//   ....[0]....
.L_88:
        /*009c*/ 	.word	0x00001400


	//----- nvinfo : EIATTR_VRC_CTA_INIT_COUNT
	.align		4
.L_89:
        /*00a0*/ 	.byte	0x02, 0x4a
	.zero		1
	.zero		1


	//----- nvinfo : EIATTR_EXIT_INSTR_OFFSETS
	.align		4
        /*00a4*/ 	.byte	0x04, 0x1c
        /*00a6*/ 	.short	(.L_91 - .L_90)


	//   ....[0]....
.L_90:
        /*00a8*/ 	.word	0x00002b30


	//----- nvinfo : EIATTR_INDIRECT_BRANCH_TARGETS
	.align		4
.L_91:
        /*00ac*/ 	.byte	0x04, 0x34
        /*00ae*/ 	.short	(.L_93 - .L_92)


	//   ....[0]....
.L_92:
        /*00b0*/ 	.word	.L_x_228@srel
        /*00b4*/ 	.short	0x0
        /*00b6*/ 	.short	0x0
        /*00b8*/ 	.word	0x3
        /*00bc*/ 	.word	.L_x_229@srel
        /*00c0*/ 	.word	.L_x_230@srel
        /*00c4*/ 	.word	.L_x_231@srel


	//   ....[1]....
        /*00c8*/ 	.word	.L_x_232@srel
        /*00cc*/ 	.short	0x0
        /*00ce*/ 	.short	0x0
        /*00d0*/ 	.word	0x3
        /*00d4*/ 	.word	.L_x_233@srel
        /*00d8*/ 	.word	.L_x_234@srel
        /*00dc*/ 	.word	.L_x_235@srel


	//   ....[2]....
        /*00e0*/ 	.word	.L_x_236@srel
        /*00e4*/ 	.short	0x0
        /*00e6*/ 	.short	0x0
        /*00e8*/ 	.word	0x3
        /*00ec*/ 	.word	.L_x_237@srel
        /*00f0*/ 	.word	.L_x_238@srel
        /*00f4*/ 	.word	.L_x_239@srel


	//   ....[3]....
        /*00f8*/ 	.word	.L_x_240@srel
        /*00fc*/ 	.short	0x0
        /*00fe*/ 	.short	0x0
        /*0100*/ 	.word	0x3
        /*0104*/ 	.word	.L_x_241@srel
        /*0108*/ 	.word	.L_x_242@srel
        /*010c*/ 	.word	.L_x_243@srel


	//----- nvinfo : EIATTR_CRS_STACK_SIZE
	.align		4
.L_93:
        /*0110*/ 	.byte	0x04, 0x1e
        /*0112*/ 	.short	(.L_95 - .L_94)
.L_94:
        /*0114*/ 	.word	0x00000000


	//----- nvinfo : EIATTR_CBANK_PARAM_SIZE
	.align		4
.L_95:
        /*0118*/ 	.byte	0x03, 0x19
        /*011a*/ 	.short	0x0038


	//----- nvinfo : EIATTR_PARAM_CBANK
	.align		4
        /*011c*/ 	.byte	0x04, 0x0a
        /*011e*/ 	.short	(.L_97 - .L_96)
	.align		4
.L_96:
        /*0120*/ 	.word	index@(.nv.constant0._Z27_iterativeGpuShiftedDiamondPdS_S_S_S_S_ii)
        /*0124*/ 	.short	0x0380
        /*0126*/ 	.short	0x0038


	//----- nvinfo : EIATTR_SW_WAR
	.align		4
.L_97:
        /*0128*/ 	.byte	0x04, 0x36
        /*012a*/ 	.short	(.L_99 - .L_98)
.L_98:
        /*012c*/ 	.word	0x00000008
.L_99:


//--------------------- .nv.info._Z26_iterativeGpuLowerTrianglePdS_S_S_S_S_S_ii --------------------------
	.section	.nv.info._Z26_iterativeGpuLowerTrianglePdS_S_S_S_S_S_ii,"",@"SHT_CUDA_INFO"
	.sectionflags	@""
	.align	4


	//----- nvinfo : EIATTR_CUDA_API_VERSION
	.align		4
        /*0000*/ 	.byte	0x04, 0x37
        /*0002*/ 	.short	(.L_101 - .L_100)
.L_100:
        /*0004*/ 	.word	0x00000082


	//----- nvinfo : EIATTR_KPARAM_INFO
	.align		4
.L_101:
        /*0008*/ 	.byte	0x04, 0x17
        /*000a*/ 	.short	(.L_103 - .L_102)
.L_102:
        /*000c*/ 	.word	0x00000000
        /*0010*/ 	.short	0x0008
        /*0012*/ 	.short	0x003c
        /*0014*/ 	.byte	0x00, 0xf0, 0x11, 0x00


	//----- nvinfo : EIATTR_KPARAM_INFO
	.align		4
.L_103:
        /*0018*/ 	.byte	0x04, 0x17
        /*001a*/ 	.short	(.L_105 - .L_104)
.L_104:
        /*001c*/ 	.word	0x00000000
        /*0020*/ 	.short	0x0007
        /*0022*/ 	.short	0x0038
        /*0024*/ 	.byte	0x00, 0xf0, 0x11, 0x00


	//----- nvinfo : EIATTR_KPARAM_INFO
	.align		4
.L_105:
        /*0028*/ 	.byte	0x04, 0x17
        /*002a*/ 	.short	(.L_107 - .L_106)
.L_106:
        /*002c*/ 	.word	0x00000000
        /*0030*/ 	.short	0x0006
        /*0032*/ 	.short	0x0030
        /*0034*/ 	.byte	0x00, 0xf5, 0x21, 0x00


	//----- nvinfo : EIATTR_KPARAM_INFO
	.align		4
.L_107:
        /*0038*/ 	.byte	0x04, 0x17
        /*003a*/ 	.short	(.L_109 - .L_108)
.L_108:
        /*003c*/ 	.word	0x00000000
        /*0040*/ 	.short	0x0005
        /*0042*/ 	.short	0x0028
        /*0044*/ 	.byte	0x00, 0xf5, 0x21, 0x00


	//----- nvinfo : EIATTR_KPARAM_INFO
	.align		4
.L_109:
        /*0048*/ 	.byte	0x04, 0x17
        /*004a*/ 	.short	(.L_111 - .L_110)
.L_110:
        /*004c*/ 	.word	0x00000000
        /*0050*/ 	.short	0x0004
        /*0052*/ 	.short	0x0020
        /*0054*/ 	.byte	0x00, 0xf5, 0x21, 0x00


	//----- nvinfo : EIATTR_KPARAM_INFO
	.align		4
.L_111:
        /*0058*/ 	.byte	0x04, 0x17
        /*005a*/ 	.short	(.L_113 - .L_112)
.L_112:
        /*005c*/ 	.word	0x00000000
        /*0060*/ 	.short	0x0003
        /*0062*/ 	.short	0x0018
        /*0064*/ 	.byte	0x00, 0xf5, 0x21, 0x00


	//----- nvinfo : EIATTR_KPARAM_INFO
	.align		4
.L_113:
        /*0068*/ 	.byte	0x04, 0x17
        /*006a*/ 	.short	(.L_115 - .L_114)
.L_114:
        /*006c*/ 	.word	0x00000000
        /*0070*/ 	.short	0x0002
        /*0072*/ 	.short	0x0010
        /*0074*/ 	.byte	0x00, 0xf5, 0x21, 0x00


	//----- nvinfo : EIATTR_KPARAM_INFO
	.align		4
.L_115:
        /*0078*/ 	.byte	0x04, 0x17
        /*007a*/ 	.short	(.L_117 - .L_116)
.L_116:
        /*007c*/ 	.word	0x00000000
        /*0080*/ 	.short	0x0001
        /*0082*/ 	.short	0x0008
        /*0084*/ 	.byte	0x00, 0xf5, 0x21, 0x00


	//----- nvinfo : EIATTR_KPARAM_INFO
	.align		4
.L_117:
        /*0088*/ 	.byte	0x04, 0x17
        /*008a*/ 	.short	(.L_119 - .L_118)
.L_118:
        /*008c*/ 	.word	0x00000000
        /*0090*/ 	.short	0x0000
        /*0092*/ 	.short	0x0000
        /*0094*/ 	.byte	0x00, 0xf5, 0x21, 0x00


	//----- nvinfo : EIATTR_SPARSE_MMA_MASK
	.align		4
.L_119:
        /*0098*/ 	.byte	0x03, 0x50
        /*009a*/ 	.short	0x0000


	//----- nvinfo : EIATTR_MAXREG_COUNT
	.align		4
        /*009c*/ 	.byte	0x03, 0x1b
        /*009e*/ 	.short	0x00ff


	//----- nvinfo : EIATTR_NUM_BARRIERS
	.align		4
        /*00a0*/ 	.byte	0x02, 0x4c
        /*00a2*/ 	.byte	0x01
	.zero		1


	//----- nvinfo : EIATTR_MERCURY_ISA_VERSION
	.align		4
        /*00a4*/ 	.byte	0x03, 0x5f
        /*00a6*/ 	.short	0x0101


	//----- nvinfo : EIATTR_INT_WARP_WIDE_INSTR_OFFSETS
	.align		4
        /*00a8*/ 	.byte	0x04, 0x31
        /*00aa*/ 	.short	(.L_121 - .L_120)


	//   ....[0]....
.L_120:
        /*00ac*/ 	.word	0x00001330


	//----- nvinfo : EIATTR_VRC_CTA_INIT_COUNT
	.align		4
.L_121:
        /*00b0*/ 	.byte	0x02, 0x4a
	.zero		1
	.zero		1


	//----- nvinfo : EIATTR_EXIT_INSTR_OFFSETS
	.align		4
        /*00b4*/ 	.byte	0x04, 0x1c
        /*00b6*/ 	.short	(.L_123 - .L_122)


	//   ....[0]....
.L_122:
        /*00b8*/ 	.word	0x00001c60


	//----- nvinfo : EIATTR_INDIRECT_BRANCH_TARGETS
	.align		4
.L_123:
        /*00bc*/ 	.byte	0x04, 0x34
        /*00be*/ 	.short	(.L_125 - .L_124)


	//   ....[0]....
.L_124:
        /*00c0*/ 	.word	.L_x_244@srel
        /*00c4*/ 	.short	0x0
        /*00c6*/ 	.short	0x0
        /*00c8*/ 	.word	0x3
        /*00cc*/ 	.word	.L_x_245@srel
        /*00d0*/ 	.word	.L_x_246@srel
        /*00d4*/ 	.word	.L_x_247@srel


	//   ....[1]....
        /*00d8*/ 	.word	.L_x_248@srel
        /*00dc*/ 	.short	0x0
        /*00de*/ 	.short	0x0
        /*00e0*/ 	.word	0x3
        /*00e4*/ 	.word	.L_x_249@srel
        /*00e8*/ 	.word	.L_x_250@srel
        /*00ec*/ 	.word	.L_x_251@srel


	//----- nvinfo : EIATTR_CRS_STACK_SIZE
	.align		4
.L_125:
        /*00f0*/ 	.byte	0x04, 0x1e
        /*00f2*/ 	.short	(.L_127 - .L_126)
.L_126:
        /*00f4*/ 	.word	0x00000000


	//----- nvinfo : EIATTR_CBANK_PARAM_SIZE
	.align		4
.L_127:
        /*00f8*/ 	.byte	0x03, 0x19
        /*00fa*/ 	.short	0x0040


	//----- nvinfo : EIATTR_PARAM_CBANK
	.align		4
        /*00fc*/ 	.byte	0x04, 0x0a
        /*00fe*/ 	.short	(.L_129 - .L_128)
	.align		4
.L_128:
        /*0100*/ 	.word	index@(.nv.constant0._Z26_iterativeGpuLowerTrianglePdS_S_S_S_S_S_ii)
        /*0104*/ 	.short	0x0380
        /*0106*/ 	.short	0x0040


	//----- nvinfo : EIATTR_SW_WAR
	.align		4
.L_129:
        /*0108*/ 	.byte	0x04, 0x36
        /*010a*/ 	.short	(.L_131 - .L_130)
.L_130:
        /*010c*/ 	.word	0x00000008
.L_131:


//--------------------- .nv.info._Z26_iterativeGpuUpperTrianglePdS_PKdS1_S1_S1_S1_ii --------------------------
	.section	.nv.info._Z26_iterativeGpuUpperTrianglePdS_PKdS1_S1_S1_S1_ii,"",@"SHT_CUDA_INFO"
	.sectionflags	@""
	.align	4


	//----- nvinfo : EIATTR_CUDA_API_VERSION
	.align		4
        /*0000*/ 	.byte	0x04, 0x37
        /*0002*/ 	.short	(.L_133 - .L_132)
.L_132:
        /*0004*/ 	.word	0x00000082


	//----- nvinfo : EIATTR_KPARAM_INFO
	.align		4
.L_133:
        /*0008*/ 	.byte	0x04, 0x17
        /*000a*/ 	.short	(.L_135 - .L_134)
.L_134:
        /*000c*/ 	.word	0x00000000
        /*0010*/ 	.short	0x0008
        /*0012*/ 	.short	0x003c
        /*0014*/ 	.byte	0x00, 0xf0, 0x11, 0x00


	//----- nvinfo : EIATTR_KPARAM_INFO
	.align		4
.L_135:
        /*0018*/ 	.byte	0x04, 0x17
        /*001a*/ 	.short	(.L_137 - .L_136)
.L_136:
        /*001c*/ 	.word	0x00000000
        /*0020*/ 	.short	0x0007
        /*0022*/ 	.short	0x0038
        /*0024*/ 	.byte	0x00, 0xf0, 0x11, 0x00


	//----- nvinfo : EIATTR_KPARAM_INFO
	.align		4
.L_137:
        /*0028*/ 	.byte	0x04, 0x17
        /*002a*/ 	.short	(.L_139 - .L_138)
.L_138:
        /*002c*/ 	.word	0x00000000
        /*0030*/ 	.short	0x0006
        /*0032*/ 	.short	0x0030
        /*0034*/ 	.byte	0x00, 0xf5, 0x21, 0x00


	//----- nvinfo : EIATTR_KPARAM_INFO
	.align		4
.L_139:
        /*0038*/ 	.byte	0x04, 0x17
        /*003a*/ 	.short	(.L_141 - .L_140)
.L_140:
        /*003c*/ 	.word	0x00000000
        /*0040*/ 	.short	0x0005
        /*0042*/ 	.short	0x0028
        /*0044*/ 	.byte	0x00, 0xf5, 0x21, 0x00


	//----- nvinfo : EIATTR_KPARAM_INFO
	.align		4
.L_141:
        /*0048*/ 	.byte	0x04, 0x17
        /*004a*/ 	.short	(.L_143 - .L_142)
.L_142:
        /*004c*/ 	.word	0x00000000
        /*0050*/ 	.short	0x0004
        /*0052*/ 	.short	0x0020
        /*0054*/ 	.byte	0x00, 0xf5, 0x21, 0x00


	//----- nvinfo : EIATTR_KPARAM_INFO
	.align		4
.L_143:
        /*0058*/ 	.byte	0x04, 0x17
        /*005a*/ 	.short	(.L_145 - .L_144)
.L_144:
        /*005c*/ 	.word	0x00000000
        /*0060*/ 	.short	0x0003
        /*0062*/ 	.short	0x0018
        /*0064*/ 	.byte	0x00, 0xf5, 0x21, 0x00


	//----- nvinfo : EIATTR_KPARAM_INFO
	.align		4
.L_145:
        /*0068*/ 	.byte	0x04, 0x17
        /*006a*/ 	.short	(.L_147 - .L_146)
.L_146:
        /*006c*/ 	.word	0x00000000
        /*0070*/ 	.short	0x0002
        /*0072*/ 	.short	0x0010
        /*0074*/ 	.byte	0x00, 0xf5, 0x21, 0x00


	//----- nvinfo : EIATTR_KPARAM_INFO
	.align		4
.L_147:
        /*0078*/ 	.byte	0x04, 0x17
        /*007a*/ 	.short	(.L_149 - .L_148)
.L_148:
        /*007c*/ 	.word	0x00000000
        /*0080*/ 	.short	0x0001
        /*0082*/ 	.short	0x0008
        /*0084*/ 	.byte	0x00, 0xf5, 0x21, 0x00


	//----- nvinfo : EIATTR_KPARAM_INFO
	.align		4
.L_149:
        /*0088*/ 	.byte	0x04, 0x17
        /*008a*/ 	.short	(.L_151 - .L_150)
.L_150:
        /*008c*/ 	.word	0x00000000
        /*0090*/ 	.short	0x0000
        /*0092*/ 	.short	0x0000
        /*0094*/ 	.byte	0x00, 0xf5, 0x21, 0x00


	//----- nvinfo : EIATTR_SPARSE_MMA_MASK
	.align		4
.L_151:
        /*0098*/ 	.byte	0x03, 0x50
        /*009a*/ 	.short	0x0000


	//----- nvinfo : EIATTR_MAXREG_COUNT
	.align		4
        /*009c*/ 	.byte	0x03, 0x1b
        /*009e*/ 	.short	0x00ff


	//----- nvinfo : EIATTR_NUM_BARRIERS
	.align		4
        /*00a0*/ 	.byte	0x02, 0x4c
        /*00a2*/ 	.byte	0x01
	.zero		1


	//----- nvinfo : EIATTR_MERCURY_ISA_VERSION
	.align		4
        /*00a4*/ 	.byte	0x03, 0x5f
        /*00a6*/ 	.short	0x0101


	//----- nvinfo : EIATTR_VRC_CTA_INIT_COUNT
	.align		4
        /*00a8*/ 	.byte	0x02, 0x4a
	.zero		1
	.zero		1


	//----- nvinfo : EIATTR_EXIT_INSTR_OFFSETS
	.align		4
        /*00ac*/ 	.byte	0x04, 0x1c
        /*00ae*/ 	.short	(.L_153 - .L_152)


	//   ....[0]....
.L_152:
        /*00b0*/ 	.word	0x000011f0


	//----- nvinfo : EIATTR_INDIRECT_BRANCH_TARGETS
	.align		4
.L_153:
        /*00b4*/ 	.byte	0x04, 0x34
        /*00b6*/ 	.short	(.L_155 - .L_154)


	//   ....[0]....
.L_154:
        /*00b8*/ 	.word	.L_x_252@srel
        /*00bc*/ 	.short	0x0
        /*00be*/ 	.short	0x0
        /*00c0*/ 	.word	0x3
        /*00c4*/ 	.word	.L_x_253@srel
        /*00c8*/ 	.word	.L_x_254@srel
        /*00cc*/ 	.word	.L_x_255@srel


	//   ....[1]....
        /*00d0*/ 	.word	.L_x_256@srel
        /*00d4*/ 	.short	0x0
        /*00d6*/ 	.short	0x0
        /*00d8*/ 	.word	0x3
        /*00dc*/ 	.word	.L_x_257@srel
        /*00e0*/ 	.word	.L_x_258@srel
        /*00e4*/ 	.word	.L_x_259@srel


	//----- nvinfo : EIATTR_CRS_STACK_SIZE
	.align		4
.L_155:
        /*00e8*/ 	.byte	0x04, 0x1e
        /*00ea*/ 	.short	(.L_157 - .L_156)
.L_156:
        /*00ec*/ 	.word	0x00000000


	//----- nvinfo : EIATTR_CBANK_PARAM_SIZE
	.align		4
.L_157:
        /*00f0*/ 	.byte	0x03, 0x19
        /*00f2*/ 	.short	0x0040


	//----- nvinfo : EIATTR_PARAM_CBANK
	.align		4
        /*00f4*/ 	.byte	0x04, 0x0a
        /*00f6*/ 	.short	(.L_159 - .L_158)
	.align		4
.L_158:
        /*00f8*/ 	.word	index@(.nv.constant0._Z26_iterativeGpuUpperTrianglePdS_PKdS1_S1_S1_S1_ii)
        /*00fc*/ 	.short	0x0380
        /*00fe*/ 	.short	0x0040


	//----- nvinfo : EIATTR_SW_WAR
	.align		4
.L_159:
        /*0100*/ 	.byte	0x04, 0x36
        /*0102*/ 	.short	(.L_161 - .L_160)
.L_160:
        /*0104*/ 	.word	0x00000008
.L_161:


//--------------------- .nv.info._Z29_iterativeGpuClassicIterationPdPKdS1_S1_S1_S1_iii --------------------------
	.section	.nv.info._Z29_iterativeGpuClassicIterationPdPKdS1_S1_S1_S1_iii,"",@"SHT_CUDA_INFO"
	.sectionflags	@""
	.align	4


	//----- nvinfo : EIATTR_CUDA_API_VERSION
	.align		4
        /*0000*/ 	.byte	0x04, 0x37
        /*0002*/ 	.short	(.L_163 - .L_162)
.L_162:
        /*0004*/ 	.word	0x00000082


	//----- nvinfo : EIATTR_KPARAM_INFO
	.align		4
.L_163:
        /*0008*/ 	.byte	0x04, 0x17
        /*000a*/ 	.short	(.L_165 - .L_164)
.L_164:
        /*000c*/ 	.word	0x00000000
        /*0010*/ 	.short	0x0008
        /*0012*/ 	.short	0x0038
        /*0014*/ 	.byte	0x00, 0xf0, 0x11, 0x00


	//----- nvinfo : EIATTR_KPARAM_INFO
	.align		4
.L_165:
        /*0018*/ 	.byte	0x04, 0x17
        /*001a*/ 	.short	(.L_167 - .L_166)
.L_166:
        /*001c*/ 	.word	0x00000000
        /*0020*/ 	.short	0x0007
        /*0022*/ 	.short	0x0034
        /*0024*/ 	.byte	0x00, 0xf0, 0x11, 0x00


	//----- nvinfo : EIATTR_KPARAM_INFO
	.align		4
.L_167:
        /*0028*/ 	.byte	0x04, 0x17
        /*002a*/ 	.short	(.L_169 - .L_168)
.L_168:
        /*002c*/ 	.word	0x00000000
        /*0030*/ 	.short	0x0006
        /*0032*/ 	.short	0x0030
        /*0034*/ 	.byte	0x00, 0xf0, 0x11, 0x00


	//----- nvinfo : EIATTR_KPARAM_INFO
	.align		4
.L_169:
        /*0038*/ 	.byte	0x04, 0x17
        /*003a*/ 	.short	(.L_171 - .L_170)
.L_170:
        /*003c*/ 	.word	0x00000000
        /*0040*/ 	.short	0x0005
        /*0042*/ 	.short	0x0028
        /*0044*/ 	.byte	0x00, 0xf5, 0x21, 0x00


	//----- nvinfo : EIATTR_KPARAM_INFO
	.align		4
.L_171:
        /*0048*/ 	.byte	0x04, 0x17
        /*004a*/ 	.short	(.L_173 - .L_172)
.L_172:
        /*004c*/ 	.word	0x00000000
        /*0050*/ 	.short	0x0004
        /*0052*/ 	.short	0x0020
        /*0054*/ 	.byte	0x00, 0xf5, 0x21, 0x00


	//----- nvinfo : EIATTR_KPARAM_INFO
	.align		4
.L_173:
        /*0058*/ 	.byte	0x04, 0x17
        /*005a*/ 	.short	(.L_175 - .L_174)
.L_174:
        /*005c*/ 	.word	0x00000000
        /*0060*/ 	.short	0x0003
        /*0062*/ 	.short	0x0018
        /*0064*/ 	.byte	0x00, 0xf5, 0x21, 0x00


	//----- nvinfo : EIATTR_KPARAM_INFO
	.align		4
.L_175:
        /*0068*/ 	.byte	0x04, 0x17
        /*006a*/ 	.short	(.L_177 - .L_176)
.L_176:
        /*006c*/ 	.word	0x00000000
        /*0070*/ 	.short	0x0002
        /*0072*/ 	.short	0x0010
        /*0074*/ 	.byte	0x00, 0xf5, 0x21, 0x00


	//----- nvinfo : EIATTR_KPARAM_INFO
	.align		4
.L_177:
        /*0078*/ 	.byte	0x04, 0x17
        /*007a*/ 	.short	(.L_179 - .L_178)
.L_178:
        /*007c*/ 	.word	0x00000000
        /*0080*/ 	.short	0x0001
        /*0082*/ 	.short	0x0008
        /*0084*/ 	.byte	0x00, 0xf5, 0x21, 0x00


	//----- nvinfo : EIATTR_KPARAM_INFO
	.align		4
.L_179:
        /*0088*/ 	.byte	0x04, 0x17
        /*008a*/ 	.short	(.L_181 - .L_180)
.L_180:
        /*008c*/ 	.word	0x00000000
        /*0090*/ 	.short	0x0000
        /*0092*/ 	.short	0x0000
        /*0094*/ 	.byte	0x00, 0xf5, 0x21, 0x00


	//----- nvinfo : EIATTR_SPARSE_MMA_MASK
	.align		4
.L_181:
        /*0098*/ 	.byte	0x03, 0x50
        /*009a*/ 	.short	0x0000


	//----- nvinfo : EIATTR_MAXREG_COUNT
	.align		4
        /*009c*/ 	.byte	0x03, 0x1b
        /*009e*/ 	.short	0x00ff


	//----- nvinfo : EIATTR_NUM_BARRIERS
	.align		4
        /*00a0*/ 	.byte	0x02, 0x4c
        /*00a2*/ 	.byte	0x01
	.zero		1


	//----- nvinfo : EIATTR_MERCURY_ISA_VERSION
	.align		4
        /*00a4*/ 	.byte	0x03, 0x5f
        /*00a6*/ 	.short	0x0101


	//----- nvinfo : EIATTR_VRC_CTA_INIT_COUNT
	.align		4
        /*00a8*/ 	.byte	0x02, 0x4a
	.zero		1
	.zero		1


	//----- nvinfo : EIATTR_EXIT_INSTR_OFFSETS
	.align		4
        /*00ac*/ 	.byte	0x04, 0x1c
        /*00ae*/ 	.short	(.L_183 - .L_182)


	//   ....[0]....
.L_182:
        /*00b0*/ 	.word	0x00001090


	//----- nvinfo : EIATTR_CRS_STACK_SIZE
	.align		4
.L_183:
        /*00b4*/ 	.byte	0x04, 0x1e
        /*00b6*/ 	.short	(.L_185 - .L_184)
.L_184:
        /*00b8*/ 	.word	0x00000000


	//----- nvinfo : EIATTR_CBANK_PARAM_SIZE
	.align		4
.L_185:
        /*00bc*/ 	.byte	0x03, 0x19
        /*00be*/ 	.short	0x003c


	//----- nvinfo : EIATTR_PARAM_CBANK
	.align		4
        /*00c0*/ 	.byte	0x04, 0x0a
        /*00c2*/ 	.short	(.L_187 - .L_186)
	.align		4
.L_186:
        /*00c4*/ 	.word	index@(.nv.constant0._Z29_iterativeGpuClassicIterationPdPKdS1_S1_S1_S1_iii)
        /*00c8*/ 	.short	0x0380
        /*00ca*/ 	.short	0x003c


	//----- nvinfo : EIATTR_SW_WAR
	.align		4
.L_187:
        /*00cc*/ 	.byte	0x04, 0x36
        /*00ce*/ 	.short	(.L_189 - .L_188)
.L_188:
        /*00d0*/ 	.word	0x00000008
.L_189:


//--------------------- .nv.callgraph             --------------------------
	.section	.nv.callgraph,"",@"SHT_CUDA_CALLGRAPH"
	.align	4
	.sectionentsize	8
	.align		4
        /*0000*/ 	.word	0x00000000
	.align		4
        /*0004*/ 	.word	0xffffffff
	.align		4
        /*0008*/ 	.word	0x00000000
	.align		4
        /*000c*/ 	.word	0xfffffffe
	.align		4
        /*0010*/ 	.word	0x00000000
	.align		4
        /*0014*/ 	.word	0xfffffffd
	.align		4
        /*0018*/ 	.word	0x00000000
	.align		4
        /*001c*/ 	.word	0xfffffffc


//--------------------- .nv.constant2._Z20_iterativeGpuDiamondPdS_PKdS1_S1_S1_ii --------------------------
	.section	.nv.constant2._Z20_iterativeGpuDiamondPdS_PKdS1_S1_S1_ii,"a",@progbits
	.sectionflags	@""
	.align	4
.nv.constant2._Z20_iterativeGpuDiamondPdS_PKdS1_S1_S1_ii:
        /*0000*/ 	.byte	0xe0, 0x07, 0x00, 0x00, 0x80, 0x09, 0x00, 0x00, 0x40, 0x06, 0x00, 0x00, 0xe0, 0x0d, 0x00, 0x00
        /*0010*/ 	.byte	0x80, 0x0f, 0x00, 0x00, 0x40, 0x0c, 0x00, 0x00, 0xc0, 0x1e, 0x00, 0x00, 0x60, 0x20, 0x00, 0x00
        /*0020*/ 	.byte	0x20, 0x1d, 0x00, 0x00, 0xa0, 0x24, 0x00, 0x00, 0x40, 0x26, 0x00, 0x00, 0x00, 0x23, 0x00, 0x00


//--------------------- .nv.constant2._Z27_iterativeGpuShiftedDiamondPdS_S_S_S_S_ii --------------------------
	.section	.nv.constant2._Z27_iterativeGpuShiftedDiamondPdS_S_S_S_S_ii,"a",@progbits
	.sectionflags	@""
	.align	4
.nv.constant2._Z27_iterativeGpuShiftedDiamondPdS_S_S_S_S_ii:
        /*0000*/ 	.byte	0x80, 0x09, 0x00, 0x00, 0x20, 0x0b, 0x00, 0x00, 0xe0, 0x07, 0x00, 0x00, 0x80, 0x0f, 0x00, 0x00
        /*0010*/ 	.byte	0x20, 0x11, 0x00, 0x00, 0xe0, 0x0d, 0x00, 0x00, 0x20, 0x20, 0x00, 0x00, 0xc0, 0x21, 0x00, 0x00
        /*0020*/ 	.byte	0x80, 0x1e, 0x00, 0x00, 0x00, 0x26, 0x00, 0x00, 0xa0, 0x27, 0x00, 0x00, 0x60, 0x24, 0x00, 0x00


//--------------------- .nv.constant2._Z26_iterativeGpuLowerTrianglePdS_S_S_S_S_S_ii --------------------------
	.section	.nv.constant2._Z26_iterativeGpuLowerTrianglePdS_S_S_S_S_S_ii,"a",@progbits
	.sectionflags	@""
	.align	4
.nv.constant2._Z26_iterativeGpuLowerTrianglePdS_S_S_S_S_S_ii:
        /*0000*/ 	.byte	0x70, 0x08, 0x00, 0x00, 0x10, 0x0a, 0x00, 0x00, 0xd0, 0x06, 0x00, 0x00, 0x90, 0x0e, 0x00, 0x00
        /*0010*/ 	.byte	0x30, 0x10, 0x00, 0x00, 0xf0, 0x0c, 0x00, 0x00


//--------------------- .nv.constant2._Z26_iterativeGpuUpperTrianglePdS_PKdS1_S1_S1_S1_ii --------------------------
	.section	.nv.constant2._Z26_iterativeGpuUpperTrianglePdS_PKdS1_S1_S1_S1_ii,"a",@progbits
	.sectionflags	@""
	.align	4
.nv.constant2._Z26_iterativeGpuUpperTrianglePdS_PKdS1_S1_S1_S1_ii:
        /*0000*/ 	.byte	0xd0, 0x06, 0x00, 0x00, 0x80, 0x08, 0x00, 0x00, 0x10, 0x05, 0x00, 0x00, 0xb0, 0x0c, 0x00, 0x00
        /*0010*/ 	.byte	0x60, 0x0e, 0x00, 0x00, 0x10, 0x0b, 0x00, 0x00


//--------------------- .text._Z20_iterativeGpuDiamondPdS_PKdS1_S1_S1_ii --------------------------
	.section	.text._Z20_iterativeGpuDiamondPdS_PKdS1_S1_S1_ii,"ax",@progbits
	.align	128
        .global         _Z20_iterativeGpuDiamondPdS_PKdS1_S1_S1_ii
        .type           _Z20_iterativeGpuDiamondPdS_PKdS1_S1_S1_ii,@function
        .size           _Z20_iterativeGpuDiamondPdS_PKdS1_S1_S1_ii,(.L_x_260 - _Z20_iterativeGpuDiamondPdS_PKdS1_S1_S1_ii)
        .other          _Z20_iterativeGpuDiamondPdS_PKdS1_S1_S1_ii,@"STO_CUDA_ENTRY STV_DEFAULT"
_Z20_iterativeGpuDiamondPdS_PKdS1_S1_S1_ii:
.text._Z20_iterativeGpuDiamondPdS_PKdS1_S1_S1_ii:
[----:B------:R-:W-:Y:S01]  /*0000*/  LDC R1, c[0x0][0x37c] ;  /* 0x0000df00ff017b82 */ /* 0x000fe20000000800 */
[----:B------:R-:W0:Y:S01]  /*0010*/  S2R R2, SR_TID.X ;  /* 0x0000000000027919 */ /* 0x000e220000002100 */
[----:B------:R-:W1:Y:S06]  /*0020*/  LDCU UR21, c[0x0][0x360] ;  /* 0x00006c00ff1577ac */ /* 0x000e6c0008000800 */
[----:B------:R-:W2:Y:S01]  /*0030*/  S2UR UR16, SR_CTAID.X ;  /* 0x00000000001079c3 */ /* 0x000ea20000002500 */
[----:B------:R-:W-:Y:S01]  /*0040*/  IMAD.MOV.U32 R5, RZ, RZ, 0x8 ;  /* 0x00000008ff057424 */ /* 0x000fe200078e00ff */
[----:B------:R-:W3:Y:S01]  /*0050*/  LDCU.128 UR8, c[0x0][0x380] ;  /* 0x00007000ff0877ac */ /* 0x000ee20008000c00 */
[----:B------:R-:W-:Y:S01]  /*0060*/  IMAD.MOV.U32 R7, RZ, RZ, 0x8 ;  /* 0x00000008ff077424 */ /* 0x000fe200078e00ff */
[----:B------:R-:W4:Y:S04]  /*0070*/  LDCU.64 UR22, c[0x0][0x358] ;  /* 0x00006b00ff1677ac */ /* 0x000f280008000a00 */
[----:B------:R-:W5:Y:S01]  /*0080*/  S2UR UR18, SR_CgaCtaId ;  /* 0x00000000001279c3 */ /* 0x000f620000008800 */
[----:B------:R-:W-:Y:S01]  /*0090*/  UMOV UR4, 0x400 ;  /* 0x0000040000047882 */ /* 0x000fe20000000000 */
[----:B------:R-:W5:Y:S01]  /*00a0*/  LDCU.128 UR12, c[0x0][0x3a0] ;  /* 0x00007400ff0c77ac */ /* 0x000f620008000c00 */
[----:B-1----:R-:W-:-:S02]  /*00b0*/  UIADD3 UR17, UPT, UPT, UR21, -0x1, URZ ;  /* 0xffffffff15117890 */ /* 0x002fc4000fffe0ff */
[----:B--2---:R-:W-:-:S04]  /*00c0*/  UIMAD UR16, UR21, UR16, URZ ;  /* 0x00000010151072a4 */ /* 0x004fc8000f8e02ff */
[----:B---3--:R-:W-:Y:S01]  /*00d0*/  UIMAD.WIDE UR6, UR16, 0x8, UR8 ;  /* 0x00000008100678a5 */ /* 0x008fe2000f8e0208 */
[----:B0-----:R-:W-:Y:S01]  /*00e0*/  ISETP.NE.AND P0, PT, R2, UR17, PT ;  /* 0x0000001102007c0c */ /* 0x001fe2000bf05270 */
[----:B------:R-:W-:-:S12]  /*00f0*/  UIMAD.WIDE UR8, UR16, 0x8, UR10 ;  /* 0x00000008100878a5 */ /* 0x000fd8000f8e020a */
[----:B------:R-:W-:-:S04]  /*0100*/  @P0 IMAD.WIDE.U32 R4, R2, R5, UR6 ;  /* 0x0000000602040e25 */ /* 0x000fc8000f8e0005 */
[C---:B------:R-:W-:Y:S02]  /*0110*/  @P0 IMAD.WIDE.U32 R6, R2.reuse, R7, UR8 ;  /* 0x0000000802060e25 */ /* 0x040fe4000f8e0007 */
[----:B----4-:R-:W2:Y:S04]  /*0120*/  @P0 LDG.E.64 R4, desc[UR22][R4.64] ;  /* 0x0000001604040981 */ /* 0x010ea8000c1e1b00 */
[----:B------:R0:W3:Y:S01]  /*0130*/  @P0 LDG.E.64 R8, desc[UR22][R6.64] ;  /* 0x0000001606080981 */ /* 0x0000e2000c1e1b00 */
[----:B------:R-:W-:Y:S01]  /*0140*/  IMAD.U32 R3, RZ, RZ, UR21 ;  /* 0x00000015ff037e24 */ /* 0x000fe2000f8e00ff */
[----:B-----5:R-:W-:Y:S01]  /*0150*/  ULEA UR18, UR18, UR4, 0x18 ;  /* 0x0000000412127291 */ /* 0x020fe2000f8ec0ff */
[C---:B------:R-:W-:Y:S01]  /*0160*/  @P0 IMAD.SHL.U32 R0, R2.reuse, 0x40000000, RZ ;  /* 0x4000000002000824 */ /* 0x040fe200078e00ff */
[----:B------:R-:W1:Y:S02]  /*0170*/  LDCU.64 UR4, c[0x0][0x390] ;  /* 0x00007200ff0477ac */ /* 0x000e640008000a00 */
[----:B------:R-:W-:-:S02]  /*0180*/  @P0 IADD3 R3, PT, PT, R2, 0x1, R3 ;  /* 0x0000000102030810 */ /* 0x000fc40007ffe003 */
[----:B------:R-:W-:Y:S01]  /*0190*/  @P0 SHF.R.S32.HI R0, RZ, 0x1f, R0 ;  /* 0x0000001fff000819 */ /* 0x000fe20000011400 */
[----:B------:R-:W-:Y:S01]  /*01a0*/  UISETP.GE.U32.AND UP0, UPT, UR21, 0x2, UPT ;  /* 0x000000021500788c */ /* 0x000fe2000bf06070 */
[----:B------:R-:W-:Y:S01]  /*01b0*/  @P0 SHF.R.U32.HI R3, RZ, 0x1, R3 ;  /* 0x00000001ff030819 */ /* 0x000fe20000011603 */
[----:B------:R-:W-:Y:S02]  /*01c0*/  ULEA UR20, UR21, UR18, 0x3 ;  /* 0x0000001215147291 */ /* 0x000fe4000f8e18ff */
[----:B------:R-:W-:Y:S01]  /*01d0*/  @P0 LOP3.LUT R10, R0, UR21, RZ, 0xc0, !PT ;  /* 0x00000015000a0c12 */ /* 0x000fe2000f8ec0ff */
[----:B------:R-:W-:Y:S01]  /*01e0*/  IMAD.U32 R13, RZ, RZ, UR18 ;  /* 0x00000012ff0d7e24 */ /* 0x000fe2000f8e00ff */
[----:B------:R-:W-:Y:S01]  /*01f0*/  @P0 LOP3.LUT R0, RZ, R3, RZ, 0x33, !PT ;  /* 0x00000003ff000212 */ /* 0x000fe200078e33ff */
[----:B------:R-:W-:Y:S02]  /*0200*/  UIMAD.WIDE UR10, UR16, 0x8, UR12 ;  /* 0x00000008100a78a5 */ /* 0x000fe4000f8e020c */
[----:B------:R-:W-:Y:S01]  /*0210*/  @P0 IMAD.IADD R3, R3, 0x1, R10 ;  /* 0x0000000103030824 */ /* 0x000fe200078e020a */
[----:B------:R-:W-:Y:S01]  /*0220*/  @P0 IADD3 R0, PT, PT, R10, UR21, R0 ;  /* 0x000000150a000c10 */ /* 0x000fe2000fffe000 */
[----:B0-----:R-:W-:Y:S01]  /*0230*/  IMAD.U32 R7, RZ, RZ, UR20 ;  /* 0x00000014ff077e24 */ /* 0x001fe2000f8e00ff */
[----:B------:R-:W-:-:S02]  /*0240*/  UIMAD.WIDE UR12, UR16, 0x8, UR14 ;  /* 0x00000008100c78a5 */ /* 0x000fc4000f8e020e */
[----:B------:R-:W-:Y:S01]  /*0250*/  @P0 LEA R11, R0, UR18, 0x3 ;  /* 0x00000012000b0c11 */ /* 0x000fe2000f8e18ff */
[----:B------:R-:W-:Y:S01]  /*0260*/  USHF.R.U32.HI UR19, URZ, 0x1, UR21 ;  /* 0x00000001ff137899 */ /* 0x000fe20008011615 */
[----:B------:R-:W-:Y:S01]  /*0270*/  @P0 LEA R15, R3, UR18, 0x3 ;  /* 0x00000012030f0c11 */ /* 0x000fe2000f8e18ff */
[----:B------:R-:W-:Y:S01]  /*0280*/  VIADD R3, R2, UR16 ;  /* 0x0000001002037c36 */ /* 0x000fe20008000000 */
[----:B-1----:R-:W-:Y:S01]  /*0290*/  UIMAD.WIDE UR4, UR16, 0x8, UR4 ;  /* 0x00000008100478a5 */ /* 0x002fe2000f8e0204 */
[----:B--2---:R0:W-:Y:S04]  /*02a0*/  @P0 STS.64 [R11], R4 ;  /* 0x000000040b000388 */ /* 0x0041e80000000a00 */
[----:B---3--:R0:W-:Y:S01]  /*02b0*/  @P0 STS.64 [R15], R8 ;  /* 0x000000080f000388 */ /* 0x0081e20000000a00 */
[----:B------:R-:W-:Y:S06]  /*02c0*/  BRA.U !UP0, `(.L_x_0) ;  /* 0x0000000d08d87547 */ /* 0x000fec000b800000 */
[----:B------:R-:W1:Y:S01]  /*02d0*/  LDC.64 R18, c[0x0][0x398] ;  /* 0x0000e600ff127b82 */ /* 0x000e620000000a00 */
[----:B------:R-:W2:Y:S01]  /*02e0*/  LDCU UR14, c[0x0][0x3b0] ;  /* 0x00007600ff0e77ac */ /* 0x000ea20008000800 */
[----:B------:R-:W-:Y:S01]  /*02f0*/  IMAD.MOV.U32 R23, RZ, RZ, 0x8 ;  /* 0x00000008ff177424 */ /* 0x000fe200078e00ff */
[C---:B------:R-:W-:Y:S01]  /*0300*/  LOP3.LUT R28, R3.reuse, 0x80000001, RZ, 0xc0, !PT ;  /* 0x80000001031c7812 */ /* 0x040fe200078ec0ff */
[----:B------:R-:W-:Y:S01]  /*0310*/  IMAD.MOV.U32 R21, RZ, RZ, 0x8 ;  /* 0x00000008ff157424 */ /* 0x000fe200078e00ff */
[----:B------:R-:W-:Y:S01]  /*0320*/  LOP3.LUT R29, R3, 0x1, RZ, 0xc0, !PT ;  /* 0x00000001031d7812 */ /* 0x000fe200078ec0ff */
[----:B------:R-:W-:Y:S01]  /*0330*/  IMAD.U32 R13, RZ, RZ, UR18 ;  /* 0x00000012ff0d7e24 */ /* 0x000fe2000f8e00ff */
[----:B------:R-:W-:Y:S01]  /*0340*/  UIADD3 UR24, UPT, UPT, -UR19, UR21, URZ ;  /* 0x0000001513187290 */ /* 0x000fe2000fffe1ff */
[----:B------:R-:W-:Y:S01]  /*0350*/  IMAD.U32 R7, RZ, RZ, UR20 ;  /* 0x00000014ff077e24 */ /* 0x000fe2000f8e00ff */
[----:B------:R-:W-:Y:S01]  /*0360*/  UMOV UR15, UR19 ;  /* 0x00000013000f7c82 */ /* 0x000fe20008000000 */
[----:B------:R-:W-:-:S04]  /*0370*/  IMAD.WIDE.U32 R22, R2, R23, UR12 ;  /* 0x0000000c02167e25 */ /* 0x000fc8000f8e0017 */
[----:B------:R-:W-:Y:S01]  /*0380*/  IMAD.WIDE.U32 R20, R2, R21, UR4 ;  /* 0x0000000402147e25 */ /* 0x000fe2000f8e0015 */
[----:B--2---:R-:W-:-:S03]  /*0390*/  UIADD3 UR14, UPT, UPT, UR14, -0x1, URZ ;  /* 0xffffffff0e0e7890 */ /* 0x004fc6000fffe0ff */
[----:B-1----:R-:W-:-:S09]  /*03a0*/  IMAD.WIDE.U32 R18, R2, 0x8, R18 ;  /* 0x0000000802127825 */ /* 0x002fd200078e0012 */
.L_x_20:
[----:B------:R-:W-:-:S09]  /*03b0*/  UISETP.GE.U32.AND UP0, UPT, UR15, UR19, UPT ;  /* 0x000000130f00728c */ /* 0x000fd2000bf06070 */
[----:B-12---:R-:W-:Y:S05]  /*03c0*/  BRA.U UP0, `(.L_x_1) ;  /* 0x0000000d00807547 */ /* 0x006fea000b800000 */
[----:B------:R-:W-:Y:S01]  /*03d0*/  ISETP.GE.U32.AND P0, PT, R2, UR15, PT ;  /* 0x0000000f02007c0c */ /* 0x000fe2000bf06070 */
[----:B------:R-:W-:Y:S01]  /*03e0*/  IMAD.MOV.U32 R31, RZ, RZ, R13 ;  /* 0x000000ffff1f7224 */ /* 0x000fe200078e000d */
[----:B------:R-:W-:Y:S01]  /*03f0*/  BSSY.RECONVERGENT B1, `(.L_x_1) ;  /* 0x00000dd000017945 */ /* 0x000fe20003800200 */
[--C-:B------:R-:W-:Y:S02]  /*0400*/  IMAD.MOV.U32 R33, RZ, RZ, R7.reuse ;  /* 0x000000ffff217224 */ /* 0x100fe400078e0007 */
[----:B------:R-:W-:Y:S02]  /*0410*/  IMAD.MOV.U32 R13, RZ, RZ, R7 ;  /* 0x000000ffff0d7224 */ /* 0x000fe400078e0007 */
[----:B------:R-:W-:-:S06]  /*0420*/  IMAD.MOV.U32 R7, RZ, RZ, R31 ;  /* 0x000000ffff077224 */ /* 0x000fcc00078e001f */
[----:B------:R-:W-:Y:S05]  /*0430*/  @!P0 BRA `(.L_x_2) ;  /* 0x0000000c00608947 */ /* 0x000fea0003800000 */
[----:B------:R-:W-:Y:S01]  /*0440*/  UIADD3 UR16, UPT, UPT, UR24, -0x1, URZ ;  /* 0xffffffff18107890 */ /* 0x000fe2000fffe0ff */
[----:B------:R-:W-:Y:S02]  /*0450*/  IMAD.MOV.U32 R13, RZ, RZ, R33 ;  /* 0x000000ffff0d7224 */ /* 0x000fe400078e0021 */
[----:B------:R-:W-:-:S03]  /*0460*/  IMAD.MOV.U32 R7, RZ, RZ, R31 ;  /* 0x000000ffff077224 */ /* 0x000fc600078e001f */
[----:B------:R-:W-:-:S13]  /*0470*/  ISETP.GT.U32.AND P0, PT, R2, UR16, PT ;  /* 0x0000001002007c0c */ /* 0x000fda000bf04070 */
[----:B------:R-:W-:Y:S05]  /*0480*/  @P0 BRA `(.L_x_2) ;  /* 0x0000000c004c0947 */ /* 0x000fea0003800000 */
[----:B0-----:R-:W-:Y:S01]  /*0490*/  IMAD.MOV.U32 R15, RZ, RZ, 0x8 ;  /* 0x00000008ff0f7424 */ /* 0x001fe200078e00ff */
[----:B------:R0:W5:Y:S04]  /*04a0*/  LDG.E.64 R10, desc[UR22][R18.64] ;  /* 0x00000016120a7981 */ /* 0x000168000c1e1b00 */
[----:B------:R0:W5:Y:S01]  /*04b0*/  LDG.E.64 R6, desc[UR22][R22.64] ;  /* 0x0000001616067981 */ /* 0x000162000c1e1b00 */
[C---:B------:R-:W-:Y:S01]  /*04c0*/  IMAD.WIDE.U32 R14, R2.reuse, R15, UR10 ;  /* 0x0000000a020e7e25 */ /* 0x040fe2000f8e000f */
[----:B------:R-:W1:Y:S02]  /*04d0*/  LDC R0, c[0x0][0x3b4] ;  /* 0x0000ed00ff007b82 */ /* 0x000e640000000800 */
[----:B------:R0:W5:Y:S04]  /*04e0*/  LDG.E.64 R4, desc[UR22][R20.64] ;  /* 0x0000001614047981 */ /* 0x000168000c1e1b00 */
[----:B------:R-:W5:Y:S01]  /*04f0*/  LDG.E.64 R14, desc[UR22][R14.64] ;  /* 0x000000160e0e7981 */ /* 0x000f62000c1e1b00 */
[----:B------:R-:W-:-:S05]  /*0500*/  IMAD R26, R2, 0x8, R31 ;  /* 0x00000008021a7824 */ /* 0x000fca00078e021f */
[----:B------:R-:W2:Y:S04]  /*0510*/  LDS.64 R8, [R26+0x8] ;  /* 0x000008001a087984 */ /* 0x000ea80000000a00 */
[----:B------:R-:W3:Y:S04]  /*0520*/  LDS.64 R16, [R26+-0x8] ;  /* 0xfffff8001a107984 */ /* 0x000ee80000000a00 */
[----:B------:R0:W4:Y:S01]  /*0530*/  LDS.64 R24, [R26] ;  /* 0x000000001a187984 */ /* 0x0001220000000a00 */
[----:B------:R-:W-:-:S04]  /*0540*/  ULOP3.LUT UR16, UR15, 0x1, URZ, 0xc0, !UPT ;  /* 0x000000010f107892 */ /* 0x000fc8000f8ec0ff */
[----:B------:R-:W-:Y:S01]  /*0550*/  UISETP.NE.U32.AND UP0, UPT, UR16, 0x1, UPT ;  /* 0x000000011000788c */ /* 0x000fe2000bf05070 */
[C---:B------:R-:W-:Y:S02]  /*0560*/  ISETP.NE.AND P0, PT, R3.reuse, UR14, PT ;  /* 0x0000000e03007c0c */ /* 0x040fe4000bf05270 */
[----:B------:R-:W-:Y:S02]  /*0570*/  ISETP.NE.AND P1, PT, R3, RZ, PT ;  /* 0x000000ff0300720c */ /* 0x000fe40003f25270 */
[----:B--2---:R-:W-:Y:S02]  /*0580*/  FSEL R12, R8, RZ, P0 ;  /* 0x000000ff080c7208 */ /* 0x004fe40000000000 */
[----:B------:R-:W-:Y:S02]  /*0590*/  FSEL R13, R9, RZ, P0 ;  /* 0x000000ff090d7208 */ /* 0x000fe40000000000 */
[----:B---3--:R-:W-:Y:S02]  /*05a0*/  FSEL R8, R16, RZ, P1 ;  /* 0x000000ff10087208 */ /* 0x008fe40000800000 */
[----:B------:R-:W-:Y:S01]  /*05b0*/  FSEL R9, R17, RZ, P1 ;  /* 0x000000ff11097208 */ /* 0x000fe20000800000 */
[----:B01----:R-:W-:Y:S06]  /*05c0*/  BRA.U UP0, `(.L_x_3) ;  /* 0x0000000500807547 */ /* 0x003fec000b800000 */
[----:B------:R-:W-:Y:S01]  /*05d0*/  VIADD R26, R0, 0xffffffff ;  /* 0xffffffff001a7836 */ /* 0x000fe20000000000 */
[----:B------:R-:W-:Y:S04]  /*05e0*/  BSSY.RECONVERGENT B2, `(.L_x_4) ;  /* 0x0000059000027945 */ /* 0x000fe80003800200 */
[----:B------:R-:W-:-:S05]  /*05f0*/  VIMNMX.U32 R26, PT, PT, R26, 0x2, PT ;  /* 0x000000021a1a7848 */ /* 0x000fca0003fe0000 */
[----:B------:R-:W-:-:S04]  /*0600*/  IMAD.SHL.U32 R30, R26, 0x4, RZ ;  /* 0x000000041a1e7824 */ /* 0x000fc800078e00ff */
[----:B------:R-:W0:Y:S02]  /*0610*/  LDC R26, c[0x2][R30] ;  /* 0x008000001e1a7b82 */ /* 0x000e240000000800 */
[----:B0-----:R-:W-:-:S04]  /*0620*/  SHF.R.S32.HI R27, RZ, 0x1f, R26 ;  /* 0x0000001fff1b7819 */ /* 0x001fc8000001141a */
.L_x_212:
[----:B------:R-:W-:Y:S05]  /*0630*/  BRX R26 -0x640                                                              (*"BRANCH_TARGETS .L_x_213,.L_x_214,.L_x_215"*) ;  /* 0xfffffff81a707949 */ /* 0x000fea000383ffff */
.L_x_215:
[----:B------:R-:W-:-:S13]  /*0640*/  ISETP.NE.AND P0, PT, R0, RZ, PT ;  /* 0x000000ff0000720c */ /* 0x000fda0003f05270 */
[----:B------:R-:W-:Y:S05]  /*0650*/  @P0 BRA `(.L_x_5) ;  /* 0x0000000400440947 */ /* 0x000fea0003800000 */
[----:B-----5:R-:W4:Y:S01]  /*0660*/  MUFU.RCP64H R17, R15 ;  /* 0x0000000f00117308 */ /* 0x020f220000001800 */
[----:B------:R-:W-:Y:S01]  /*0670*/  IMAD.MOV.U32 R16, RZ, RZ, 0x1 ;  /* 0x00000001ff107424 */ /* 0x000fe200078e00ff */
[----:B------:R-:W-:Y:S01]  /*0680*/  DMUL R6, R12, R6 ;  /* 0x000000060c067228 */ /* 0x000fe20000000000 */
[----:B------:R-:W-:Y:S07]  /*0690*/  BSSY.RECONVERGENT B3, `(.L_x_6) ;  /* 0x0000013000037945 */ /* 0x000fee0003800200 */
[----:B------:R-:W-:-:S02]  /*06a0*/  DFMA R6, R8, R10, R6 ;  /* 0x0000000a0806722b */ /* 0x000fc40000000006 */
[----:B----4-:R-:W-:-:S06]  /*06b0*/  DFMA R24, -R14, R16, 1 ;  /* 0x3ff000000e18742b */ /* 0x010fcc0000000110 */
[----:B------:R-:W-:Y:S02]  /*06c0*/  DADD R12, R4, -R6 ;  /* 0x00000000040c7229 */ /* 0x000fe40000000806 */
[----:B------:R-:W-:-:S08]  /*06d0*/  DFMA R24, R24, R24, R24 ;  /* 0x000000181818722b */ /* 0x000fd00000000018 */
[----:B------:R-:W-:Y:S01]  /*06e0*/  FSETP.GEU.AND P1, PT, |R13|, 6.5827683646048100446e-37, PT ;  /* 0x036000000d00780b */ /* 0x000fe20003f2e200 */
[----:B------:R-:W-:-:S08]  /*06f0*/  DFMA R24, R16, R24, R16 ;  /* 0x000000181018722b */ /* 0x000fd00000000010 */
[----:B------:R-:W-:-:S08]  /*0700*/  DFMA R8, -R14, R24, 1 ;  /* 0x3ff000000e08742b */ /* 0x000fd00000000118 */
[----:B------:R-:W-:-:S08]  /*0710*/  DFMA R8, R24, R8, R24 ;  /* 0x000000081808722b */ /* 0x000fd00000000018 */
[----:B------:R-:W-:-:S08]  /*0720*/  DMUL R24, R12, R8 ;  /* 0x000000080c187228 */ /* 0x000fd00000000000 */
[----:B------:R-:W-:-:S08]  /*0730*/  DFMA R4, -R14, R24, R12 ;  /* 0x000000180e04722b */ /* 0x000fd0000000010c */
[----:B------:R-:W-:-:S10]  /*0740*/  DFMA R24, R8, R4, R24 ;  /* 0x000000040818722b */ /* 0x000fd40000000018 */
[----:B------:R-:W-:-:S05]  /*0750*/  FFMA R0, RZ, R15, R25 ;  /* 0x0000000fff007223 */ /* 0x000fca0000000019 */
[----:B------:R-:W-:-:S13]  /*0760*/  FSETP.GT.AND P0, PT, |R0|, 1.469367938527859385e-39, PT ;  /* 0x001000000000780b */ /* 0x000fda0003f04200 */
[----:B------:R-:W-:Y:S05]  /*0770*/  @P0 BRA P1, `(.L_x_7) ;  /* 0x0000000000100947 */ /* 0x000fea0000800000 */
[----:B------:R-:W-:-:S07]  /*0780*/  MOV R0, 0x7a0 ;  /* 0x000007a000007802 */ /* 0x000fce0000000f00 */
[----:B------:R-:W-:Y:S05]  /*0790*/  CALL.REL.NOINC `($__internal_0_$__cuda_sm20_div_rn_f64_full) ;  /* 0x0000002000907944 */ /* 0x000fea0003c00000 */
[----:B------:R-:W-:Y:S02]  /*07a0*/  IMAD.MOV.U32 R24, RZ, RZ, R34 ;  /* 0x000000ffff187224 */ /* 0x000fe400078e0022 */
[----:B------:R-:W-:-:S07]  /*07b0*/  IMAD.MOV.U32 R25, RZ, RZ, R35 ;  /* 0x000000ffff197224 */ /* 0x000fce00078e0023 */
.L_x_7:
[----:B------:R-:W-:Y:S05]  /*07c0*/  BSYNC.RECONVERGENT B3 ;  /* 0x0000000000037941 */ /* 0x000fea0003800200 */
.L_x_6:
[----:B------:R-:W-:Y:S05]  /*07d0*/  BRA `(.L_x_5) ;  /* 0x0000000000e47947 */ /* 0x000fea0003800000 */
.L_x_213:
[----:B------:R-:W-:-:S13]  /*07e0*/  ISETP.NE.AND P0, PT, R28, 0x1, PT ;  /* 0x000000011c00780c */ /* 0x000fda0003f05270 */
        /* <DEDUP_REMOVED lines=23> */
.L_x_9:
[----:B------:R-:W-:Y:S05]  /*0960*/  BSYNC.RECONVERGENT B3 ;  /* 0x0000000000037941 */ /* 0x000fea0003800200 */
.L_x_8:
[----:B------:R-:W-:Y:S05]  /*0970*/  BRA `(.L_x_5) ;  /* 0x00000000007c7947 */ /* 0x000fea0003800000 */
.L_x_214:
[----:B------:R-:W-:-:S13]  /*0980*/  ISETP.NE.AND P0, PT, R28, 0x1, PT ;  /* 0x000000011c00780c */ /* 0x000fda0003f05270 */
[----:B------:R-:W-:Y:S05]  /*0990*/  @P0 BRA `(.L_x_5) ;  /* 0x0000000000740947 */ /* 0x000fea0003800000 */
[----:B-----5:R-:W0:Y:S01]  /*09a0*/  MUFU.RCP64H R9, R15 ;  /* 0x0000000f00097308 */ /* 0x020e220000001800 */
[----:B------:R-:W-:Y:S01]  /*09b0*/  IMAD.MOV.U32 R8, RZ, RZ, 0x1 ;  /* 0x00000001ff087424 */ /* 0x000fe200078e00ff */
[----:B------:R-:W-:Y:S01]  /*09c0*/  DMUL R6, R12, R6 ;  /* 0x000000060c067228 */ /* 0x000fe20000000000 */
[----:B------:R-:W-:Y:S07]  /*09d0*/  BSSY.RECONVERGENT B3, `(.L_x_10) ;  /* 0x0000013000037945 */ /* 0x000fee0003800200 */
[----:B------:R-:W-:-:S02]  /*09e0*/  DFMA R6, R16, R10, R6 ;  /* 0x0000000a1006722b */ /* 0x000fc40000000006 */
[----:B0-----:R-:W-:-:S06]  /*09f0*/  DFMA R26, -R14, R8, 1 ;  /* 0x3ff000000e1a742b */ /* 0x001fcc0000000108 */
        /* <DEDUP_REMOVED lines=13> */
[----:B----4-:R-:W-:Y:S05]  /*0ad0*/  CALL.REL.NOINC `($__internal_0_$__cuda_sm20_div_rn_f64_full) ;  /* 0x0000001c00c07944 */ /* 0x010fea0003c00000 */
[----:B------:R-:W-:Y:S02]  /*0ae0*/  IMAD.MOV.U32 R4, RZ, RZ, R34 ;  /* 0x000000ffff047224 */ /* 0x000fe400078e0022 */
[----:B------:R-:W-:-:S07]  /*0af0*/  IMAD.MOV.U32 R5, RZ, RZ, R35 ;  /* 0x000000ffff057224 */ /* 0x000fce00078e0023 */
.L_x_11:
[----:B------:R-:W-:Y:S05]  /*0b00*/  BSYNC.RECONVERGENT B3 ;  /* 0x0000000000037941 */ /* 0x000fea0003800200 */
.L_x_10:
[----:B------:R-:W-:Y:S01]  /*0b10*/  UMOV UR26, 0x5182a994 ;  /* 0x5182a994001a7882 */ /* 0x000fe20000000000 */
[----:B------:R-:W-:Y:S02]  /*0b20*/  UMOV UR27, 0x3fd09d49 ;  /* 0x3fd09d49001b7882 */ /* 0x000fe40000000000 */
[----:B----4-:R-:W-:Y:S01]  /*0b30*/  DMUL R24, R24, -UR26 ;  /* 0x8000001a18187c28 */ /* 0x010fe20008000000 */
[----:B------:R-:W-:Y:S01]  /*0b40*/  UMOV UR26, 0x5460aa65 ;  /* 0x5460aa65001a7882 */ /* 0x000fe20000000000 */
[----:B------:R-:W-:-:S06]  /*0b50*/  UMOV UR27, 0x3ff42752 ;  /* 0x3ff42752001b7882 */ /* 0x000fcc0000000000 */
[----:B------:R-:W-:-:S11]  /*0b60*/  DFMA R24, R4, UR26, R24 ;  /* 0x0000001a04187c2b */ /* 0x000fd60008000018 */
.L_x_5:
[----:B------:R-:W-:Y:S05]  /*0b70*/  BSYNC.RECONVERGENT B2 ;  /* 0x0000000000027941 */ /* 0x000fea0003800200 */
.L_x_4:
[--C-:B-----5:R-:W-:Y:S02]  /*0b80*/  IMAD R5, R2, 0x8, R33.reuse ;  /* 0x0000000802057824 */ /* 0x120fe400078e0221 */
[----:B------:R-:W-:Y:S02]  /*0b90*/  IMAD.MOV.U32 R13, RZ, RZ, R33 ;  /* 0x000000ffff0d7224 */ /* 0x000fe400078e0021 */
[----:B------:R-:W-:Y:S01]  /*0ba0*/  IMAD.MOV.U32 R7, RZ, RZ, R31 ;  /* 0x000000ffff077224 */ /* 0x000fe200078e001f */
[----:B----4-:R2:W-:Y:S01]  /*0bb0*/  STS.64 [R5], R24 ;  /* 0x0000001805007388 */ /* 0x0105e20000000a00 */
[----:B------:R-:W-:Y:S05]  /*0bc0*/  BRA `(.L_x_2) ;  /* 0x00000004007c7947 */ /* 0x000fea0003800000 */
.L_x_3:
[----:B------:R-:W-:Y:S01]  /*0bd0*/  IMAD.MOV.U32 R17, RZ, RZ, -0x1 ;  /* 0xffffffffff117424 */ /* 0x000fe200078e00ff */
[----:B------:R-:W-:Y:S04]  /*0be0*/  BSSY.RECONVERGENT B2, `(.L_x_12) ;  /* 0x0000059000027945 */ /* 0x000fe80003800200 */
[----:B------:R-:W-:-:S05]  /*0bf0*/  VIADDMNMX.U32 R16, R0, R17, 0x2, PT ;  /* 0x0000000200107446 */ /* 0x000fca0003800011 */
[----:B------:R-:W-:-:S04]  /*0c00*/  IMAD.SHL.U32 R26, R16, 0x4, RZ ;  /* 0x00000004101a7824 */ /* 0x000fc800078e00ff */
[----:B------:R-:W0:Y:S02]  /*0c10*/  LDC R16, c[0x2][R26+0xc] ;  /* 0x008003001a107b82 */ /* 0x000e240000000800 */
[----:B0-----:R-:W-:-:S04]  /*0c20*/  SHF.R.S32.HI R17, RZ, 0x1f, R16 ;  /* 0x0000001fff117819 */ /* 0x001fc80000011410 */
.L_x_216:
[----:B------:R-:W-:Y:S05]  /*0c30*/  BRX R16 -0xc40                                                              (*"BRANCH_TARGETS .L_x_217,.L_x_218,.L_x_219"*) ;  /* 0xfffffff010f07949 */ /* 0x000fea000383ffff */
.L_x_219:
        /* <DEDUP_REMOVED lines=24> */
.L_x_15:
[----:B------:R-:W-:Y:S05]  /*0dc0*/  BSYNC.RECONVERGENT B3 ;  /* 0x0000000000037941 */ /* 0x000fea0003800200 */
.L_x_14:
[----:B------:R-:W-:Y:S05]  /*0dd0*/  BRA `(.L_x_13) ;  /* 0x0000000000e47947 */ /* 0x000fea0003800000 */
.L_x_217:
        /* <DEDUP_REMOVED lines=24> */
.L_x_17:
[----:B------:R-:W-:Y:S05]  /*0f60*/  BSYNC.RECONVERGENT B3 ;  /* 0x0000000000037941 */ /* 0x000fea0003800200 */
.L_x_16:
[----:B------:R-:W-:Y:S05]  /*0f70*/  BRA `(.L_x_13) ;  /* 0x00000000007c7947 */ /* 0x000fea0003800000 */
.L_x_218:
[----:B------:R-:W-:-:S13]  /*0f80*/  ISETP.NE.AND P0, PT, R29, RZ, PT ;  /* 0x000000ff1d00720c */ /* 0x000fda0003f05270 */
        /* <DEDUP_REMOVED lines=23> */
.L_x_19:
[----:B------:R-:W-:Y:S05]  /*1100*/  BSYNC.RECONVERGENT B3 ;  /* 0x0000000000037941 */ /* 0x000fea0003800200 */
.L_x_18:
[----:B------:R-:W-:Y:S01]  /*1110*/  UMOV UR26, 0x5182a994 ;  /* 0x5182a994001a7882 */ /* 0x000fe20000000000 */
[----:B------:R-:W-:Y:S02]  /*1120*/  UMOV UR27, 0x3fd09d49 ;  /* 0x3fd09d49001b7882 */ /* 0x000fe40000000000 */
[----:B----4-:R-:W-:Y:S01]  /*1130*/  DMUL R24, R24, -UR26 ;  /* 0x8000001a18187c28 */ /* 0x010fe20008000000 */
[----:B------:R-:W-:Y:S01]  /*1140*/  UMOV UR26, 0x5460aa65 ;  /* 0x5460aa65001a7882 */ /* 0x000fe20000000000 */
[----:B------:R-:W-:-:S06]  /*1150*/  UMOV UR27, 0x3ff42752 ;  /* 0x3ff42752001b7882 */ /* 0x000fcc0000000000 */
[----:B------:R-:W-:-:S11]  /*1160*/  DFMA R24, R4, UR26, R24 ;  /* 0x0000001a04187c2b */ /* 0x000fd60008000018 */
.L_x_13:
[----:B------:R-:W-:Y:S05]  /*1170*/  BSYNC.RECONVERGENT B2 ;  /* 0x0000000000027941 */ /* 0x000fea0003800200 */
.L_x_12:
[--C-:B-----5:R-:W-:Y:S02]  /*1180*/  IMAD R5, R2, 0x8, R33.reuse ;  /* 0x0000000802057824 */ /* 0x120fe400078e0221 */
[----:B------:R-:W-:Y:S02]  /*1190*/  IMAD.MOV.U32 R13, RZ, RZ, R33 ;  /* 0x000000ffff0d7224 */ /* 0x000fe400078e0021 */
[----:B------:R-:W-:Y:S01]  /*11a0*/  IMAD.MOV.U32 R7, RZ, RZ, R31 ;  /* 0x000000ffff077224 */ /* 0x000fe200078e001f */
[----:B----4-:R1:W-:Y:S06]  /*11b0*/  STS.64 [R5], R24 ;  /* 0x0000001805007388 */ /* 0x0103ec0000000a00 */
.L_x_2:
[----:B------:R-:W-:Y:S05]  /*11c0*/  BSYNC.RECONVERGENT B1 ;  /* 0x0000000000017941 */ /* 0x000fea0003800200 */
.L_x_1:
[----:B------:R-:W-:Y:S01]  /*11d0*/  BAR.SYNC.DEFER_BLOCKING 0x0 ;  /* 0x0000000000007b1d */ /* 0x000fe20000010000 */
[----:B------:R-:W-:Y:S02]  /*11e0*/  UISETP.GT.AND UP0, UPT, UR15, 0x1, UPT ;  /* 0x000000010f00788c */ /* 0x000fe4000bf04270 */
[----:B------:R-:W-:Y:S02]  /*11f0*/  UIADD3 UR16, UPT, UPT, UR15, -0x1, URZ ;  /* 0xffffffff0f107890 */ /* 0x000fe4000fffe0ff */
[----:B------:R-:W-:-:S05]  /*1200*/  UIADD3 UR24, UPT, UPT, UR24, 0x1, URZ ;  /* 0x0000000118187890 */ /* 0x000fca000fffe0ff */
[----:B------:R-:W-:Y:S01]  /*1210*/  UMOV UR15, UR16 ;  /* 0x00000010000f7c82 */ /* 0x000fe20008000000 */
[----:B------:R-:W-:Y:S06]  /*1220*/  BRA.U UP0, `(.L_x_20) ;  /* 0xfffffff100607547 */ /* 0x000fec000b83ffff */
.L_x_0:
[C---:B------:R-:W-:Y:S01]  /*1230*/  ISETP.NE.AND P0, PT, R2.reuse, RZ, PT ;  /* 0x000000ff0200720c */ /* 0x040fe20003f05270 */
[----:B------:R-:W-:Y:S01]  /*1240*/  IMAD.MOV.U32 R17, RZ, RZ, 0x8 ;  /* 0x00000008ff117424 */ /* 0x000fe200078e00ff */
[----:B------:R-:W-:Y:S01]  /*1250*/  ISETP.NE.AND P1, PT, R2, UR17, PT ;  /* 0x0000001102007c0c */ /* 0x000fe2000bf25270 */
[----:B------:R-:W3:Y:S10]  /*1260*/  LDC.64 R18, c[0x0][0x398] ;  /* 0x0000e600ff127b82 */ /* 0x000ef40000000a00 */
[----:B------:R-:W-:-:S02]  /*1270*/  VOTEU.ALL UP0, P0 ;  /* 0x0000000000ff7886 */ /* 0x000fc40000000000 */
[----:B------:R-:W-:-:S03]  /*1280*/  @!P1 IMAD.WIDE.U32 R16, R2, R17, UR8 ;  /* 0x0000000802109e25 */ /* 0x000fc6000f8e0011 */
[----:B------:R-:W-:-:S03]  /*1290*/  @!UP0 UIMAD.WIDE.U32 UR14, UR17, 0x8, UR6 ;  /* 0x00000008110e88a5 */ /* 0x000fc6000f8e0006 */
[----:B------:R-:W4:Y:S03]  /*12a0*/  @!P1 LDG.E.64 R16, desc[UR22][R16.64] ;  /* 0x0000001610109981 */ /* 0x000f26000c1e1b00 */
[----:B------:R-:W-:Y:S02]  /*12b0*/  IMAD.U32 R26, RZ, RZ, UR14 ;  /* 0x0000000eff1a7e24 */ /* 0x000fe4000f8e00ff */
[----:B------:R-:W-:-:S06]  /*12c0*/  IMAD.U32 R27, RZ, RZ, UR15 ;  /* 0x0000000fff1b7e24 */ /* 0x000fcc000f8e00ff */
[----:B------:R-:W4:Y:S01]  /*12d0*/  @!P0 LDG.E.64 R26, desc[UR22][R26.64] ;  /* 0x000000161a1a8981 */ /* 0x000f22000c1e1b00 */
[----:B-12---:R-:W-:Y:S02]  /*12e0*/  IMAD.MOV.U32 R25, RZ, RZ, 0x8 ;  /* 0x00000008ff197424 */ /* 0x006fe400078e00ff */
[----:B------:R-:W-:Y:S02]  /*12f0*/  IMAD.MOV.U32 R23, RZ, RZ, 0x8 ;  /* 0x00000008ff177424 */ /* 0x000fe400078e00ff */
[----:B------:R-:W-:Y:S02]  /*1300*/  IMAD.MOV.U32 R21, RZ, RZ, 0x8 ;  /* 0x00000008ff157424 */ /* 0x000fe400078e00ff */
[----:B------:R-:W-:-:S04]  /*1310*/  IMAD.WIDE.U32 R24, R2, R25, UR10 ;  /* 0x0000000a02187e25 */ /* 0x000fc8000f8e0019 */
[C---:B------:R-:W-:Y:S01]  /*1320*/  IMAD.WIDE.U32 R22, R2.reuse, R23, UR12 ;  /* 0x0000000c02167e25 */ /* 0x040fe2000f8e0017 */
[----:B0-----:R0:W5:Y:S03]  /*1330*/  LDG.E.64 R14, desc[UR22][R24.64] ;  /* 0x00000016180e7981 */ /* 0x001166000c1e1b00 */
[C---:B------:R-:W-:Y:S01]  /*1340*/  IMAD.WIDE.U32 R20, R2.reuse, R21, UR4 ;  /* 0x0000000402147e25 */ /* 0x040fe2000f8e0015 */
[----:B------:R0:W5:Y:S01]  /*1350*/  LDG.E.64 R10, desc[UR22][R22.64] ;  /* 0x00000016160a7981 */ /* 0x000162000c1e1b00 */
[----:B------:R-:W1:Y:S02]  /*1360*/  LDCU.64 UR4, c[0x0][0x3b0] ;  /* 0x00007600ff0477ac */ /* 0x000e640008000a00 */
[C---:B---3--:R-:W-:Y:S01]  /*1370*/  IMAD.WIDE.U32 R18, R2.reuse, 0x8, R18 ;  /* 0x0000000802127825 */ /* 0x048fe200078e0012 */
[----:B------:R0:W5:Y:S04]  /*1380*/  LDG.E.64 R4, desc[UR22][R20.64] ;  /* 0x0000001614047981 */ /* 0x000168000c1e1b00 */
[----:B------:R0:W5:Y:S01]  /*1390*/  LDG.E.64 R8, desc[UR22][R18.64] ;  /* 0x0000001612087981 */ /* 0x000162000c1e1b00 */
[----:B------:R-:W-:-:S05]  /*13a0*/  IMAD R0, R2, 0x8, R13 ;  /* 0x0000000802007824 */ /* 0x000fca00078e020d */
[----:B------:R-:W-:Y:S01]  /*13b0*/  LDS.64 R28, [R0] ;  /* 0x00000000001c7984 */ /* 0x000fe20000000a00 */
[----:B-1----:R-:W-:Y:S02]  /*13c0*/  UISETP.NE.AND UP0, UPT, UR5, 0x2, UPT ;  /* 0x000000020500788c */ /* 0x002fe4000bf05270 */
[----:B------:R-:W-:Y:S01]  /*13d0*/  UIADD3 UR12, UPT, UPT, UR4, -0x1, URZ ;  /* 0xffffffff040c7890 */ /* 0x000fe2000fffe0ff */
[----:B------:R-:W-:Y:S01]  /*13e0*/  BSSY.RECONVERGENT B1, `(.L_x_21) ;  /* 0x0000063000017945 */ /* 0x000fe20003800200 */
[----:B------:R-:W4:Y:S04]  /*13f0*/  @P1 LDS.64 R16, [R0+0x8] ;  /* 0x0000080000101984 */ /* 0x000f280000000a00 */
[----:B------:R-:W1:Y:S01]  /*1400*/  @P0 LDS.64 R26, [R0+-0x8] ;  /* 0xfffff800001a0984 */ /* 0x000e620000000a00 */
[----:B------:R-:W-:-:S02]  /*1410*/  ISETP.NE.AND P1, PT, R3, UR12, PT ;  /* 0x0000000c03007c0c */ /* 0x000fc4000bf25270 */
[----:B------:R-:W-:Y:S02]  /*1420*/  ISETP.NE.AND P0, PT, R3, RZ, PT ;  /* 0x000000ff0300720c */ /* 0x000fe40003f05270 */
[----:B----4-:R-:W-:Y:S02]  /*1430*/  FSEL R16, R16, RZ, P1 ;  /* 0x000000ff10107208 */ /* 0x010fe40000800000 */
[----:B------:R-:W-:Y:S02]  /*1440*/  FSEL R17, R17, RZ, P1 ;  /* 0x000000ff11117208 */ /* 0x000fe40000800000 */
[----:B-1----:R-:W-:Y:S02]  /*1450*/  FSEL R12, R26, RZ, P0 ;  /* 0x000000ff1a0c7208 */ /* 0x002fe40000000000 */
[----:B------:R-:W-:Y:S01]  /*1460*/  FSEL R13, R27, RZ, P0 ;  /* 0x000000ff1b0d7208 */ /* 0x000fe20000000000 */
[----:B0-----:R-:W-:Y:S06]  /*1470*/  BRA.U !UP0, `(.L_x_22) ;  /* 0x0000000108dc7547 */ /* 0x001fec000b800000 */
[----:B------:R-:W-:-:S09]  /*1480*/  UISETP.NE.AND UP0, UPT, UR5, 0x1, UPT ;  /* 0x000000010500788c */ /* 0x000fd2000bf05270 */
[----:B------:R-:W-:Y:S05]  /*1490*/  BRA.U !UP0, `(.L_x_23) ;  /* 0x0000000108687547 */ /* 0x000fea000b800000 */
[----:B------:R-:W-:-:S09]  /*14a0*/  UISETP.NE.AND UP0, UPT, UR5, URZ, UPT ;  /* 0x000000ff0500728c */ /* 0x000fd2000bf05270 */
[----:B------:R-:W-:Y:S05]  /*14b0*/  BRA.U UP0, `(.L_x_24) ;  /* 0x0000000500547547 */ /* 0x000fea000b800000 */
        /* <DEDUP_REMOVED lines=22> */
.L_x_26:
[----:B------:R-:W-:Y:S05]  /*1620*/  BSYNC.RECONVERGENT B2 ;  /* 0x0000000000027941 */ /* 0x000fea0003800200 */
.L_x_25:
[----:B------:R-:W-:Y:S05]  /*1630*/  BRA `(.L_x_24) ;  /* 0x0000000000f47947 */ /* 0x000fea0003800000 */
.L_x_23:
[----:B------:R-:W-:-:S04]  /*1640*/  LOP3.LUT R0, R3, 0x1, RZ, 0xc0, !PT ;  /* 0x0000000103007812 */ /* 0x000fc800078ec0ff */
[----:B------:R-:W-:-:S13]  /*1650*/  ISETP.NE.U32.AND P0, PT, R0, 0x1, PT ;  /* 0x000000010000780c */ /* 0x000fda0003f05070 */
[----:B------:R-:W-:Y:S05]  /*1660*/  @!P0 BRA `(.L_x_22) ;  /* 0x0000000000608947 */ /* 0x000fea0003800000 */
        /* <DEDUP_REMOVED lines=22> */
.L_x_28:
[----:B------:R-:W-:Y:S05]  /*17d0*/  BSYNC.RECONVERGENT B2 ;  /* 0x0000000000027941 */ /* 0x000fea0003800200 */
.L_x_27:
[----:B------:R-:W-:Y:S05]  /*17e0*/  BRA `(.L_x_24) ;  /* 0x0000000000887947 */ /* 0x000fea0003800000 */
.L_x_22:
[----:B------:R-:W-:Y:S01]  /*17f0*/  LOP3.LUT R0, R3, 0x1, RZ, 0xc0, !PT ;  /* 0x0000000103007812 */ /* 0x000fe200078ec0ff */
[----:B------:R-:W-:Y:S03]  /*1800*/  BSSY.RECONVERGENT B2, `(.L_x_24) ;  /* 0x0000020000027945 */ /* 0x000fe60003800200 */
        /* <DEDUP_REMOVED lines=24> */
.L_x_31:
[----:B------:R-:W-:Y:S05]  /*1990*/  BSYNC.RECONVERGENT B3 ;  /* 0x0000000000037941 */ /* 0x000fea0003800200 */
.L_x_30:
[----:B------:R-:W-:Y:S01]  /*19a0*/  UMOV UR4, 0x5182a994 ;  /* 0x5182a99400047882 */ /* 0x000fe20000000000 */
[----:B------:R-:W-:Y:S02]  /*19b0*/  UMOV UR5, 0x3fd09d49 ;  /* 0x3fd09d4900057882 */ /* 0x000fe40000000000 */
[----:B------:R-:W-:Y:S01]  /*19c0*/  DMUL R28, R28, -UR4 ;  /* 0x800000041c1c7c28 */ /* 0x000fe20008000000 */
[----:B------:R-:W-:Y:S01]  /*19d0*/  UMOV UR4, 0x5460aa65 ;  /* 0x5460aa6500047882 */ /* 0x000fe20000000000 */
[----:B------:R-:W-:-:S06]  /*19e0*/  UMOV UR5, 0x3ff42752 ;  /* 0x3ff4275200057882 */ /* 0x000fcc0000000000 */
[----:B------:R-:W-:-:S11]  /*19f0*/  DFMA R28, R4, UR4, R28 ;  /* 0x00000004041c7c2b */ /* 0x000fd6000800001c */
.L_x_29:
[----:B------:R-:W-:Y:S05]  /*1a00*/  BSYNC.RECONVERGENT B2 ;  /* 0x0000000000027941 */ /* 0x000fea0003800200 */
.L_x_24:
[----:B------:R-:W-:Y:S05]  /*1a10*/  BSYNC.RECONVERGENT B1 ;  /* 0x0000000000017941 */ /* 0x000fea0003800200 */
.L_x_21:
[----:B------:R-:W-:Y:S01]  /*1a20*/  IMAD R7, R2, 0x8, R7 ;  /* 0x0000000802077824 */ /* 0x000fe200078e0207 */
[----:B------:R-:W-:-:S04]  /*1a30*/  UISETP.GE.U32.AND UP0, UPT, UR21, 0x4, UPT ;  /* 0x000000041500788c */ /* 0x000fc8000bf06070 */
[----:B------:R0:W-:Y:S05]  /*1a40*/  STS.64 [R7], R28 ;  /* 0x0000001c07007388 */ /* 0x0001ea0000000a00 */
[----:B------:R-:W-:Y:S05]  /*1a50*/  BRA.U !UP0, `(.L_x_32) ;  /* 0x0000000d08947547 */ /* 0x000fea000b800000 */
[----:B------:R-:W1:Y:S01]  /*1a60*/  S2UR UR4, SR_CgaCtaId ;  /* 0x00000000000479c3 */ /* 0x000e620000008800 */
[----:B------:R-:W-:Y:S01]  /*1a70*/  UMOV UR5, 0x400 ;  /* 0x0000040000057882 */ /* 0x000fe20000000000 */
[C---:B0-----:R-:W-:Y:S01]  /*1a80*/  LOP3.LUT R28, R3.reuse, 0x80000001, RZ, 0xc0, !PT ;  /* 0x80000001031c7812 */ /* 0x041fe200078ec0ff */
[----:B------:R-:W-:Y:S01]  /*1a90*/  UIADD3 UR13, UPT, UPT, -UR19, URZ, URZ ;  /* 0x000000ff130d7290 */ /* 0x000fe2000fffe1ff */
[----:B------:R-:W-:Y:S01]  /*1aa0*/  LOP3.LUT R7, R3, 0x1, RZ, 0xc0, !PT ;  /* 0x0000000103077812 */ /* 0x000fe200078ec0ff */
[----:B------:R-:W-:Y:S01]  /*1ab0*/  UMOV UR10, UR21 ;  /* 0x00000015000a7c82 */ /* 0x000fe20008000000 */
[----:B------:R-:W-:Y:S01]  /*1ac0*/  UMOV UR11, UR20 ;  /* 0x00000014000b7c82 */ /* 0x000fe20008000000 */
[----:B-1----:R-:W-:-:S03]  /*1ad0*/  ULEA UR5, UR4, UR5, 0x18 ;  /* 0x0000000504057291 */ /* 0x002fc6000f8ec0ff */
[----:B------:R-:W-:-:S09]  /*1ae0*/  UMOV UR4, URZ ;  /* 0x000000ff00047c82 */ /* 0x000fd20008000000 */
.L_x_52:
[----:B------:R-:W-:Y:S01]  /*1af0*/  UIADD3 UR14, UPT, UPT, UR10, -0x2, URZ ;  /* 0xfffffffe0a0e7890 */ /* 0x000fe2000fffe0ff */
[----:B------:R-:W-:Y:S01]  /*1b00*/  BSSY.RECONVERGENT B1, `(.L_x_33) ;  /* 0x00000d6000017945 */ /* 0x000fe20003800200 */
[----:B------:R-:W-:Y:S02]  /*1b10*/  UIADD3 UR4, UPT, UPT, UR4, 0x1, URZ ;  /* 0x0000000104047890 */ /* 0x000fe4000fffe0ff */
[----:B------:R-:W-:Y:S02]  /*1b20*/  UIADD3 UR13, UPT, UPT, UR13, 0x1, URZ ;  /* 0x000000010d0d7890 */ /* 0x000fe4000fffe0ff */
[C---:B------:R-:W-:Y:S01]  /*1b30*/  ISETP.GT.U32.AND P0, PT, R2.reuse, UR14, PT ;  /* 0x0000000e02007c0c */ /* 0x040fe2000bf04070 */
[----:B------:R-:W-:Y:S01]  /*1b40*/  UMOV UR20, UR5 ;  /* 0x0000000500147c82 */ /* 0x000fe20008000000 */
[----:B------:R-:W-:Y:S02]  /*1b50*/  UISETP.NE.AND UP1, UPT, UR13, -0x1, UPT ;  /* 0xffffffff0d00788c */ /* 0x000fe4000bf25270 */
[----:B------:R-:W-:Y:S01]  /*1b60*/  ISETP.LT.U32.OR P0, PT, R2, UR4, P0 ;  /* 0x0000000402007c0c */ /* 0x000fe20008701470 */
[----:B------:R-:W-:-:S12]  /*1b70*/  UMOV UR5, UR11 ;  /* 0x0000000b00057c82 */ /* 0x000fd80008000000 */
[----:B01----:R-:W-:Y:S05]  /*1b80*/  @P0 BRA `(.L_x_34) ;  /* 0x0000000c00340947 */ /* 0x003fea0003800000 */
[----:B-----5:R0:W5:Y:S04]  /*1b90*/  LDG.E.64 R10, desc[UR22][R18.64] ;  /* 0x00000016120a7981 */ /* 0x020168000c1e1b00 */
[----:B------:R0:W5:Y:S04]  /*1ba0*/  LDG.E.64 R14, desc[UR22][R24.64] ;  /* 0x00000016180e7981 */ /* 0x000168000c1e1b00 */
[----:B------:R0:W5:Y:S04]  /*1bb0*/  LDG.E.64 R8, desc[UR22][R22.64] ;  /* 0x0000001616087981 */ /* 0x000168000c1e1b00 */
[----:B------:R0:W5:Y:S01]  /*1bc0*/  LDG.E.64 R4, desc[UR22][R20.64] ;  /* 0x0000001614047981 */ /* 0x000162000c1e1b00 */
[----:B------:R-:W-:Y:S01]  /*1bd0*/  LEA R6, R2, UR20, 0x3 ;  /* 0x0000001402067c11 */ /* 0x000fe2000f8e18ff */
[----:B------:R-:W1:Y:S01]  /*1be0*/  LDC R0, c[0x0][0x3b4] ;  /* 0x0000ed00ff007b82 */ /* 0x000e620000000800 */
[----:B------:R-:W-:Y:S01]  /*1bf0*/  ULOP3.LUT UR11, UR4, 0x1, URZ, 0xc0, !UPT ;  /* 0x00000001040b7892 */ /* 0x000fe2000f8ec0ff */
[----:B------:R-:W-:-:S02]  /*1c00*/  ISETP.NE.AND P0, PT, R3, UR12, PT ;  /* 0x0000000c03007c0c */ /* 0x000fc4000bf05270 */
[----:B------:R-:W2:Y:S01]  /*1c10*/  LDS.64 R12, [R6+0x8] ;  /* 0x00000800060c7984 */ /* 0x000ea20000000a00 */
[----:B------:R-:W-:Y:S01]  /*1c20*/  UISETP.NE.U32.AND UP0, UPT, UR11, 0x1, UPT ;  /* 0x000000010b00788c */ /* 0x000fe2000bf05070 */
[----:B------:R-:W-:Y:S02]  /*1c30*/  ISETP.NE.AND P1, PT, R3, RZ, PT ;  /* 0x000000ff0300720c */ /* 0x000fe40003f25270 */
[----:B------:R-:W3:Y:S04]  /*1c40*/  LDS.64 R16, [R6+-0x8] ;  /* 0xfffff80006107984 */ /* 0x000ee80000000a00 */
[----:B------:R0:W4:Y:S01]  /*1c50*/  LDS.64 R30, [R6] ;  /* 0x00000000061e7984 */ /* 0x0001220000000a00 */
[----:B--2---:R-:W-:Y:S02]  /*1c60*/  FSEL R12, R12, RZ, P0 ;  /* 0x000000ff0c0c7208 */ /* 0x004fe40000000000 */
[----:B------:R-:W-:-:S02]  /*1c70*/  FSEL R13, R13, RZ, P0 ;  /* 0x000000ff0d0d7208 */ /* 0x000fc40000000000 */
        /* <DEDUP_REMOVED lines=9> */
.L_x_220:
[----:B------:R-:W-:Y:S05]  /*1d10*/  BRX R32 -0x1d20                                                             (*"BRANCH_TARGETS .L_x_221,.L_x_222,.L_x_223"*) ;  /* 0xffffffe020b87949 */ /* 0x000fea000383ffff */
.L_x_223:
        /* <DEDUP_REMOVED lines=24> */
.L_x_39:
[----:B------:R-:W-:Y:S05]  /*1ea0*/  BSYNC.RECONVERGENT B3 ;  /* 0x0000000000037941 */ /* 0x000fea0003800200 */
.L_x_38:
[----:B------:R-:W-:Y:S05]  /*1eb0*/  BRA `(.L_x_37) ;  /* 0x0000000000e47947 */ /* 0x000fea0003800000 */
.L_x_221:
        /* <DEDUP_REMOVED lines=24> */
.L_x_41:
[----:B------:R-:W-:Y:S05]  /*2040*/  BSYNC.RECONVERGENT B3 ;  /* 0x0000000000037941 */ /* 0x000fea0003800200 */
.L_x_40:
[----:B------:R-:W-:Y:S05]  /*2050*/  BRA `(.L_x_37) ;  /* 0x00000000007c7947 */ /* 0x000fea0003800000 */
.L_x_222:
        /* <DEDUP_REMOVED lines=24> */
.L_x_43:
[----:B------:R-:W-:Y:S05]  /*21e0*/  BSYNC.RECONVERGENT B3 ;  /* 0x0000000000037941 */ /* 0x000fea0003800200 */
.L_x_42:
[----:B------:R-:W-:Y:S01]  /*21f0*/  UMOV UR14, 0x5182a994 ;  /* 0x5182a994000e7882 */ /* 0x000fe20000000000 */
[----:B------:R-:W-:Y:S02]  /*2200*/  UMOV UR15, 0x3fd09d49 ;  /* 0x3fd09d49000f7882 */ /* 0x000fe40000000000 */
[----:B----4-:R-:W-:Y:S01]  /*2210*/  DMUL R30, R30, -UR14 ;  /* 0x8000000e1e1e7c28 */ /* 0x010fe20008000000 */
[----:B------:R-:W-:Y:S01]  /*2220*/  UMOV UR14, 0x5460aa65 ;  /* 0x5460aa65000e7882 */ /* 0x000fe20000000000 */
[----:B------:R-:W-:-:S06]  /*2230*/  UMOV UR15, 0x3ff42752 ;  /* 0x3ff42752000f7882 */ /* 0x000fcc0000000000 */
[----:B------:R-:W-:-:S11]  /*2240*/  DFMA R30, R4, UR14, R30 ;  /* 0x0000000e041e7c2b */ /* 0x000fd6000800001e */
.L_x_37:
[----:B------:R-:W-:Y:S05]  /*2250*/  BSYNC.RECONVERGENT B2 ;  /* 0x0000000000027941 */ /* 0x000fea0003800200 */
.L_x_36:
[----:B-----5:R-:W-:-:S05]  /*2260*/  LEA R5, R2, UR5, 0x3 ;  /* 0x0000000502057c11 */ /* 0x020fca000f8e18ff */
[----:B----4-:R1:W-:Y:S01]  /*2270*/  STS.64 [R5], R30 ;  /* 0x0000001e05007388 */ /* 0x0103e20000000a00 */
[----:B------:R-:W-:Y:S05]  /*2280*/  BRA `(.L_x_34) ;  /* 0x0000000400747947 */ /* 0x000fea0003800000 */
.L_x_35:
[----:B------:R-:W-:Y:S01]  /*2290*/  IMAD.MOV.U32 R17, RZ, RZ, -0x1 ;  /* 0xffffffffff117424 */ /* 0x000fe200078e00ff */
[----:B------:R-:W-:Y:S04]  /*22a0*/  BSSY.RECONVERGENT B2, `(.L_x_44) ;  /* 0x0000059000027945 */ /* 0x000fe80003800200 */
[----:B------:R-:W-:-:S05]  /*22b0*/  VIADDMNMX.U32 R17, R0, R17, 0x2, PT ;  /* 0x0000000200117446 */ /* 0x000fca0003800011 */
[----:B------:R-:W-:-:S04]  /*22c0*/  IMAD.SHL.U32 R6, R17, 0x4, RZ ;  /* 0x0000000411067824 */ /* 0x000fc800078e00ff */
[----:B------:R-:W0:Y:S02]  /*22d0*/  LDC R16, c[0x2][R6+0x24] ;  /* 0x0080090006107b82 */ /* 0x000e240000000800 */
[----:B0-----:R-:W-:-:S04]  /*22e0*/  SHF.R.S32.HI R17, RZ, 0x1f, R16 ;  /* 0x0000001fff117819 */ /* 0x001fc80000011410 */
.L_x_224:
[----:B------:R-:W-:Y:S05]  /*22f0*/  BRX R16 -0x2300                                                             (*"BRANCH_TARGETS .L_x_225,.L_x_226,.L_x_227"*) ;  /* 0xffffffdc10407949 */ /* 0x000fea000383ffff */
.L_x_227:
        /* <DEDUP_REMOVED lines=24> */
.L_x_47:
[----:B------:R-:W-:Y:S05]  /*2480*/  BSYNC.RECONVERGENT B3 ;  /* 0x0000000000037941 */ /* 0x000fea0003800200 */
.L_x_46:
[----:B------:R-:W-:Y:S05]  /*2490*/  BRA `(.L_x_45) ;  /* 0x0000000000e47947 */ /* 0x000fea0003800000 */
.L_x_225:
        /* <DEDUP_REMOVED lines=24> */
.L_x_49:
[----:B------:R-:W-:Y:S05]  /*2620*/  BSYNC.RECONVERGENT B3 ;  /* 0x0000000000037941 */ /* 0x000fea0003800200 */
.L_x_48:
[----:B------:R-:W-:Y:S05]  /*2630*/  BRA `(.L_x_45) ;  /* 0x00000000007c7947 */ /* 0x000fea0003800000 */
.L_x_226:
        /* <DEDUP_REMOVED lines=24> */
.L_x_51:
[----:B------:R-:W-:Y:S05]  /*27c0*/  BSYNC.RECONVERGENT B3 ;  /* 0x0000000000037941 */ /* 0x000fea0003800200 */
.L_x_50:
[----:B------:R-:W-:Y:S01]  /*27d0*/  UMOV UR14, 0x5182a994 ;  /* 0x5182a994000e7882 */ /* 0x000fe20000000000 */
[----:B------:R-:W-:Y:S02]  /*27e0*/  UMOV UR15, 0x3fd09d49 ;  /* 0x3fd09d49000f7882 */ /* 0x000fe40000000000 */
[----:B----4-:R-:W-:Y:S01]  /*27f0*/  DMUL R30, R30, -UR14 ;  /* 0x8000000e1e1e7c28 */ /* 0x010fe20008000000 */
[----:B------:R-:W-:Y:S01]  /*2800*/  UMOV UR14, 0x5460aa65 ;  /* 0x5460aa65000e7882 */ /* 0x000fe20000000000 */
[----:B------:R-:W-:-:S06]  /*2810*/  UMOV UR15, 0x3ff42752 ;  /* 0x3ff42752000f7882 */ /* 0x000fcc0000000000 */
[----:B------:R-:W-:-:S11]  /*2820*/  DFMA R30, R4, UR14, R30 ;  /* 0x0000000e041e7c2b */ /* 0x000fd6000800001e */
.L_x_45:
[----:B------:R-:W-:Y:S05]  /*2830*/  BSYNC.RECONVERGENT B2 ;  /* 0x0000000000027941 */ /* 0x000fea0003800200 */
.L_x_44:
[----:B-----5:R-:W-:-:S05]  /*2840*/  LEA R5, R2, UR5, 0x3 ;  /* 0x0000000502057c11 */ /* 0x020fca000f8e18ff */
[----:B----4-:R0:W-:Y:S02]  /*2850*/  STS.64 [R5], R30 ;  /* 0x0000001e05007388 */ /* 0x0101e40000000a00 */
.L_x_34:
[----:B------:R-:W-:Y:S05]  /*2860*/  BSYNC.RECONVERGENT B1 ;  /* 0x0000000000017941 */ /* 0x000fea0003800200 */
.L_x_33:
[----:B------:R-:W-:Y:S01]  /*2870*/  BAR.SYNC.DEFER_BLOCKING 0x0 ;  /* 0x0000000000007b1d */ /* 0x000fe20000010000 */
[----:B------:R-:W-:-:S05]  /*2880*/  UIADD3 UR10, UPT, UPT, UR10, -0x1, URZ ;  /* 0xffffffff0a0a7890 */ /* 0x000fca000fffe0ff */
[----:B------:R-:W-:Y:S01]  /*2890*/  UMOV UR11, UR20 ;  /* 0x00000014000b7c82 */ /* 0x000fe20008000000 */
[----:B------:R-:W-:Y:S06]  /*28a0*/  BRA.U UP1, `(.L_x_52) ;  /* 0xfffffff101907547 */ /* 0x000fec000b83ffff */
.L_x_32:
[C---:B------:R-:W-:Y:S02]  /*28b0*/  IMAD.SHL.U32 R3, R2.reuse, 0x40000000, RZ ;  /* 0x4000000002037824 */ /* 0x040fe400078e00ff */
[C---:B------:R-:W-:Y:S02]  /*28c0*/  VIADD R0, R2.reuse, 0x1 ;  /* 0x0000000102007836 */ /* 0x040fe40000000000 */
[----:B-----5:R-:W-:Y:S01]  /*28d0*/  IMAD.MOV.U32 R9, RZ, RZ, 0x8 ;  /* 0x00000008ff097424 */ /* 0x020fe200078e00ff */
[----:B------:R-:W-:Y:S02]  /*28e0*/  SHF.R.S32.HI R3, RZ, 0x1f, R3 ;  /* 0x0000001fff037819 */ /* 0x000fe40000011403 */
[----:B------:R-:W-:Y:S01]  /*28f0*/  SHF.R.U32.HI R0, RZ, 0x1, R0 ;  /* 0x00000001ff007819 */ /* 0x000fe20000011600 */
[----:B------:R-:W-:Y:S01]  /*2900*/  IMAD.WIDE.U32 R8, R2, R9, UR6 ;  /* 0x0000000602087e25 */ /* 0x000fe2000f8e0009 */
[----:B------:R-:W-:Y:S02]  /*2910*/  LOP3.LUT R4, R3, UR21, RZ, 0xc0, !PT ;  /* 0x0000001503047c12 */ /* 0x000fe4000f8ec0ff */
[----:B------:R-:W-:-:S03]  /*2920*/  LOP3.LUT R3, RZ, R0, RZ, 0x33, !PT ;  /* 0x00000000ff037212 */ /* 0x000fc600078e33ff */
[C---:B------:R-:W-:Y:S01]  /*2930*/  IMAD.IADD R0, R4.reuse, 0x1, R0 ;  /* 0x0000000104007824 */ /* 0x040fe200078e0200 */
[----:B------:R-:W-:-:S04]  /*2940*/  IADD3 R3, PT, PT, R4, UR21, R3 ;  /* 0x0000001504037c10 */ /* 0x000fc8000fffe003 */
[----:B------:R-:W-:Y:S02]  /*2950*/  LEA R0, R0, UR20, 0x3 ;  /* 0x0000001400007c11 */ /* 0x000fe4000f8e18ff */
[----:B------:R-:W-:Y:S01]  /*2960*/  LEA R6, R3, UR20, 0x3 ;  /* 0x0000001403067c11 */ /* 0x000fe2000f8e18ff */
[----:B------:R-:W-:Y:S02]  /*2970*/  IMAD.MOV.U32 R3, RZ, RZ, 0x8 ;  /* 0x00000008ff037424 */ /* 0x000fe400078e00ff */
[----:B01----:R-:W0:Y:S02]  /*2980*/  LDS.64 R4, [R0] ;  /* 0x0000000000047984 */ /* 0x003e240000000a00 */
[----:B------:R-:W-:Y:S02]  /*2990*/  IMAD.WIDE.U32 R2, R2, R3, UR8 ;  /* 0x0000000802027e25 */ /* 0x000fe4000f8e0003 */
[----:B------:R-:W1:Y:S04]  /*29a0*/  LDS.64 R6, [R6] ;  /* 0x0000000006067984 */ /* 0x000e680000000a00 */
[----:B0-----:R-:W-:Y:S04]  /*29b0*/  STG.E.64 desc[UR22][R8.64], R4 ;  /* 0x0000000408007986 */ /* 0x001fe8000c101b16 */
[----:B-1----:R-:W-:Y:S01]  /*29c0*/  STG.E.64 desc[UR22][R2.64], R6 ;  /* 0x0000000602007986 */ /* 0x002fe2000c101b16 */
[----:B------:R-:W-:Y:S05]  /*29d0*/  EXIT ;  /* 0x000000000000794d */ /* 0x000fea0003800000 */
        .weak           $__internal_0_$__cuda_sm20_div_rn_f64_full
        .type           $__internal_0_$__cuda_sm20_div_rn_f64_full,@function
        .size           $__internal_0_$__cuda_sm20_div_rn_f64_full,(.L_x_260 - $__internal_0_$__cuda_sm20_div_rn_f64_full)
$__internal_0_$__cuda_sm20_div_rn_f64_full:
[C---:B------:R-:W-:Y:S01]  /*29e0*/  FSETP.GEU.AND P0, PT, |R15|.reuse, 1.469367938527859385e-39, PT ;  /* 0x001000000f00780b */ /* 0x040fe20003f0e200 */
[----:B------:R-:W-:Y:S01]  /*29f0*/  IMAD.MOV.U32 R10, RZ, RZ, 0x1 ;  /* 0x00000001ff0a7424 */ /* 0x000fe200078e00ff */
[----:B------:R-:W-:Y:S01]  /*2a00*/  LOP3.LUT R16, R15, 0x800fffff, RZ, 0xc0, !PT ;  /* 0x800fffff0f107812 */ /* 0x000fe200078ec0ff */
[----:B------:R-:W-:Y:S01]  /*2a10*/  BSSY.RECONVERGENT B0, `(.L_x_53) ;  /* 0x0000054000007945 */ /* 0x000fe20003800200 */
[C---:B------:R-:W-:Y:S02]  /*2a20*/  FSETP.GEU.AND P2, PT, |R13|.reuse, 1.469367938527859385e-39, PT ;  /* 0x001000000d00780b */ /* 0x040fe40003f4e200 */
[----:B------:R-:W-:Y:S01]  /*2a30*/  LOP3.LUT R17, R16, 0x3ff00000, RZ, 0xfc, !PT ;  /* 0x3ff0000010117812 */ /* 0x000fe200078efcff */
[----:B------:R-:W-:Y:S01]  /*2a40*/  IMAD.MOV.U32 R16, RZ, RZ, R14 ;  /* 0x000000ffff107224 */ /* 0x000fe200078e000e */
[----:B------:R-:W-:Y:S02]  /*2a50*/  LOP3.LUT R4, R13, 0x7ff00000, RZ, 0xc0, !PT ;  /* 0x7ff000000d047812 */ /* 0x000fe400078ec0ff */
[----:B------:R-:W-:-:S03]  /*2a60*/  LOP3.LUT R9, R15, 0x7ff00000, RZ, 0xc0, !PT ;  /* 0x7ff000000f097812 */ /* 0x000fc600078ec0ff */
[----:B------:R-:W-:Y:S01]  /*2a70*/  @!P0 DMUL R16, R14, 8.98846567431157953865e+307 ;  /* 0x7fe000000e108828 */ /* 0x000fe20000000000 */
[----:B------:R-:W-:-:S03]  /*2a80*/  ISETP.GE.U32.AND P1, PT, R4, R9, PT ;  /* 0x000000090400720c */ /* 0x000fc60003f26070 */
[----:B------:R-:W-:Y:S01]  /*2a90*/  @!P2 LOP3.LUT R5, R15, 0x7ff00000, RZ, 0xc0, !PT ;  /* 0x7ff000000f05a812 */ /* 0x000fe200078ec0ff */
[----:B------:R-:W-:Y:S01]  /*2aa0*/  @!P2 IMAD.MOV.U32 R36, RZ, RZ, RZ ;  /* 0x000000ffff24a224 */ /* 0x000fe200078e00ff */
[----:B------:R-:W0:Y:S02]  /*2ab0*/  MUFU.RCP64H R11, R17 ;  /* 0x00000011000b7308 */ /* 0x000e240000001800 */
[----:B------:R-:W-:Y:S01]  /*2ac0*/  @!P2 ISETP.GE.U32.AND P3, PT, R4, R5, PT ;  /* 0x000000050400a20c */ /* 0x000fe20003f66070 */
[----:B------:R-:W-:Y:S01]  /*2ad0*/  IMAD.MOV.U32 R5, RZ, RZ, 0x1ca00000 ;  /* 0x1ca00000ff057424 */ /* 0x000fe200078e00ff */
[----:B------:R-:W-:-:S04]  /*2ae0*/  @!P0 LOP3.LUT R9, R17, 0x7ff00000, RZ, 0xc0, !PT ;  /* 0x7ff0000011098812 */ /* 0x000fc800078ec0ff */
[----:B------:R-:W-:-:S04]  /*2af0*/  @!P2 SEL R27, R5, 0x63400000, !P3 ;  /* 0x63400000051ba807 */ /* 0x000fc80005800000 */
[----:B------:R-:W-:-:S04]  /*2b00*/  @!P2 LOP3.LUT R6, R27, 0x80000000, R13, 0xf8, !PT ;  /* 0x800000001b06a812 */ /* 0x000fc800078ef80d */
[----:B------:R-:W-:Y:S01]  /*2b10*/  @!P2 LOP3.LUT R37, R6, 0x100000, RZ, 0xfc, !PT ;  /* 0x001000000625a812 */ /* 0x000fe200078efcff */
[----:B0-----:R-:W-:Y:S01]  /*2b20*/  DFMA R34, R10, -R16, 1 ;  /* 0x3ff000000a22742b */ /* 0x001fe20000000810 */
[----:B------:R-:W-:-:S07]  /*2b30*/  IMAD.MOV.U32 R6, RZ, RZ, R4 ;  /* 0x000000ffff067224 */ /* 0x000fce00078e0004 */
[----:B------:R-:W-:-:S08]  /*2b40*/  DFMA R34, R34, R34, R34 ;  /* 0x000000222222722b */ /* 0x000fd00000000022 */
[----:B------:R-:W-:Y:S01]  /*2b50*/  DFMA R34, R10, R34, R10 ;  /* 0x000000220a22722b */ /* 0x000fe2000000000a */
[----:B------:R-:W-:Y:S01]  /*2b60*/  SEL R11, R5, 0x63400000, !P1 ;  /* 0x63400000050b7807 */ /* 0x000fe20004800000 */
[----:B------:R-:W-:-:S03]  /*2b70*/  IMAD.MOV.U32 R10, RZ, RZ, R12 ;  /* 0x000000ffff0a7224 */ /* 0x000fc600078e000c */
[----:B------:R-:W-:-:S03]  /*2b80*/  LOP3.LUT R11, R11, 0x800fffff, R13, 0xf8, !PT ;  /* 0x800fffff0b0b7812 */ /* 0x000fc600078ef80d */
[----:B------:R-:W-:-:S03]  /*2b90*/  DFMA R26, R34, -R16, 1 ;  /* 0x3ff00000221a742b */ /* 0x000fc60000000810 */
[----:B------:R-:W-:-:S05]  /*2ba0*/  @!P2 DFMA R10, R10, 2, -R36 ;  /* 0x400000000a0aa82b */ /* 0x000fca0000000824 */
[----:B------:R-:W-:-:S05]  /*2bb0*/  DFMA R34, R34, R26, R34 ;  /* 0x0000001a2222722b */ /* 0x000fca0000000022 */
[----:B------:R-:W-:-:S03]  /*2bc0*/  @!P2 LOP3.LUT R6, R11, 0x7ff00000, RZ, 0xc0, !PT ;  /* 0x7ff000000b06a812 */ /* 0x000fc600078ec0ff */
[----:B------:R-:W-:Y:S02]  /*2bd0*/  DMUL R26, R34, R10 ;  /* 0x0000000a221a7228 */ /* 0x000fe40000000000 */
[----:B------:R-:W-:-:S05]  /*2be0*/  VIADD R8, R6, 0xffffffff ;  /* 0xffffffff06087836 */ /* 0x000fca0000000000 */
[----:B------:R-:W-:Y:S01]  /*2bf0*/  ISETP.GT.U32.AND P0, PT, R8, 0x7feffffe, PT ;  /* 0x7feffffe0800780c */ /* 0x000fe20003f04070 */
[----:B------:R-:W-:Y:S01]  /*2c00*/  VIADD R8, R9, 0xffffffff ;  /* 0xffffffff09087836 */ /* 0x000fe20000000000 */
[----:B------:R-:W-:-:S04]  /*2c10*/  DFMA R36, R26, -R16, R10 ;  /* 0x800000101a24722b */ /* 0x000fc8000000000a */
[----:B------:R-:W-:-:S04]  /*2c20*/  ISETP.GT.U32.OR P0, PT, R8, 0x7feffffe, P0 ;  /* 0x7feffffe0800780c */ /* 0x000fc80000704470 */
[----:B------:R-:W-:-:S09]  /*2c30*/  DFMA R26, R34, R36, R26 ;  /* 0x00000024221a722b */ /* 0x000fd2000000001a */
[----:B------:R-:W-:Y:S05]  /*2c40*/  @P0 BRA `(.L_x_54) ;  /* 0x00000000006c0947 */ /* 0x000fea0003800000 */
[----:B------:R-:W-:Y:S01]  /*2c50*/  LOP3.LUT R9, R15, 0x7ff00000, RZ, 0xc0, !PT ;  /* 0x7ff000000f097812 */ /* 0x000fe200078ec0ff */
[----:B------:R-:W-:-:S03]  /*2c60*/  IMAD.MOV.U32 R8, RZ, RZ, RZ ;  /* 0x000000ffff087224 */ /* 0x000fc600078e00ff */
[CC--:B------:R-:W-:Y:S02]  /*2c70*/  VIADDMNMX R6, R4.reuse, -R9.reuse, 0xb9600000, !PT ;  /* 0xb960000004067446 */ /* 0x0c0fe40007800909 */
[----:B------:R-:W-:Y:S02]  /*2c80*/  ISETP.GE.U32.AND P0, PT, R4, R9, PT ;  /* 0x000000090400720c */ /* 0x000fe40003f06070 */
[----:B------:R-:W-:Y:S02]  /*2c90*/  VIMNMX R6, PT, PT, R6, 0x46a00000, PT ;  /* 0x46a0000006067848 */ /* 0x000fe40003fe0100 */
[----:B------:R-:W-:-:S05]  /*2ca0*/  SEL R5, R5, 0x63400000, !P0 ;  /* 0x6340000005057807 */ /* 0x000fca0004000000 */
[----:B------:R-:W-:-:S04]  /*2cb0*/  IMAD.IADD R5, R6, 0x1, -R5 ;  /* 0x0000000106057824 */ /* 0x000fc800078e0a05 */
[----:B------:R-:W-:-:S06]  /*2cc0*/  VIADD R9, R5, 0x7fe00000 ;  /* 0x7fe0000005097836 */ /* 0x000fcc0000000000 */
[----:B------:R-:W-:-:S10]  /*2cd0*/  DMUL R34, R26, R8 ;  /* 0x000000081a227228 */ /* 0x000fd40000000000 */
[----:B------:R-:W-:-:S13]  /*2ce0*/  FSETP.GTU.AND P0, PT, |R35|, 1.469367938527859385e-39, PT ;  /* 0x001000002300780b */ /* 0x000fda0003f0c200 */
[----:B------:R-:W-:Y:S05]  /*2cf0*/  @P0 BRA `(.L_x_55) ;  /* 0x0000000000940947 */ /* 0x000fea0003800000 */
[----:B------:R-:W-:-:S06]  /*2d00*/  DFMA R10, R26, -R16, R10 ;  /* 0x800000101a0a722b */ /* 0x000fcc000000000a */
[----:B------:R-:W-:-:S04]  /*2d10*/  IMAD.MOV.U32 R10, RZ, RZ, RZ ;  /* 0x000000ffff0a7224 */ /* 0x000fc800078e00ff */
[C---:B------:R-:W-:Y:S02]  /*2d20*/  FSETP.NEU.AND P0, PT, R11.reuse, RZ, PT ;  /* 0x000000ff0b00720b */ /* 0x040fe40003f0d000 */
[----:B------:R-:W-:-:S04]  /*2d30*/  LOP3.LUT R14, R11, 0x80000000, R15, 0x48, !PT ;  /* 0x800000000b0e7812 */ /* 0x000fc800078e480f */
[----:B------:R-:W-:-:S07]  /*2d40*/  LOP3.LUT R11, R14, R9, RZ, 0xfc, !PT ;  /* 0x000000090e0b7212 */ /* 0x000fce00078efcff */
[----:B------:R-:W-:Y:S05]  /*2d50*/  @!P0 BRA `(.L_x_55) ;  /* 0x00000000007c8947 */ /* 0x000fea0003800000 */
[----:B------:R-:W-:Y:S01]  /*2d60*/  IMAD.MOV R9, RZ, RZ, -R5 ;  /* 0x000000ffff097224 */ /* 0x000fe200078e0a05 */
[----:B------:R-:W-:Y:S01]  /*2d70*/  IADD3 R5, PT, PT, -R5, -0x43300000, RZ ;  /* 0xbcd0000005057810 */ /* 0x000fe20007ffe1ff */
[----:B------:R-:W-:-:S06]  /*2d80*/  IMAD.MOV.U32 R8, RZ, RZ, RZ ;  /* 0x000000ffff087224 */ /* 0x000fcc00078e00ff */
[----:B------:R-:W-:Y:S02]  /*2d90*/  DFMA R8, R34, -R8, R26 ;  /* 0x800000082208722b */ /* 0x000fe4000000001a */
[----:B------:R-:W-:-:S08]  /*2da0*/  DMUL.RP R26, R26, R10 ;  /* 0x0000000a1a1a7228 */ /* 0x000fd00000008000 */
[----:B------:R-:W-:Y:S02]  /*2db0*/  FSETP.NEU.AND P0, PT, |R9|, R5, PT ;  /* 0x000000050900720b */ /* 0x000fe40003f0d200 */
[----:B------:R-:W-:Y:S02]  /*2dc0*/  LOP3.LUT R5, R27, R14, RZ, 0x3c, !PT ;  /* 0x0000000e1b057212 */ /* 0x000fe400078e3cff */
[----:B------:R-:W-:Y:S02]  /*2dd0*/  FSEL R34, R26, R34, !P0 ;  /* 0x000000221a227208 */ /* 0x000fe40004000000 */
[----:B------:R-:W-:Y:S01]  /*2de0*/  FSEL R35, R5, R35, !P0 ;  /* 0x0000002305237208 */ /* 0x000fe20004000000 */
[----:B------:R-:W-:Y:S06]  /*2df0*/  BRA `(.L_x_55) ;  /* 0x0000000000547947 */ /* 0x000fec0003800000 */
.L_x_54:
[----:B------:R-:W-:-:S14]  /*2e00*/  DSETP.NAN.AND P0, PT, R12, R12, PT ;  /* 0x0000000c0c00722a */ /* 0x000fdc0003f08000 */
[----:B------:R-:W-:Y:S05]  /*2e10*/  @P0 BRA `(.L_x_56) ;  /* 0x0000000000440947 */ /* 0x000fea0003800000 */
[----:B------:R-:W-:-:S14]  /*2e20*/  DSETP.NAN.AND P0, PT, R14, R14, PT ;  /* 0x0000000e0e00722a */ /* 0x000fdc0003f08000 */
[----:B------:R-:W-:Y:S05]  /*2e30*/  @P0 BRA `(.L_x_57) ;  /* 0x0000000000300947 */ /* 0x000fea0003800000 */
[----:B------:R-:W-:Y:S01]  /*2e40*/  ISETP.NE.AND P0, PT, R6, R9, PT ;  /* 0x000000090600720c */ /* 0x000fe20003f05270 */
[----:B------:R-:W-:Y:S02]  /*2e50*/  IMAD.MOV.U32 R34, RZ, RZ, 0x0 ;  /* 0x00000000ff227424 */ /* 0x000fe400078e00ff */
[----:B------:R-:W-:-:S10]  /*2e60*/  IMAD.MOV.U32 R35, RZ, RZ, -0x80000 ;  /* 0xfff80000ff237424 */ /* 0x000fd400078e00ff */
[----:B------:R-:W-:Y:S05]  /*2e70*/  @!P0 BRA `(.L_x_55) ;  /* 0x0000000000348947 */ /* 0x000fea0003800000 */
[----:B------:R-:W-:Y:S02]  /*2e80*/  ISETP.NE.AND P0, PT, R6, 0x7ff00000, PT ;  /* 0x7ff000000600780c */ /* 0x000fe40003f05270 */
[----:B------:R-:W-:Y:S02]  /*2e90*/  LOP3.LUT R35, R13, 0x80000000, R15, 0x48, !PT ;  /* 0x800000000d237812 */ /* 0x000fe400078e480f */
[----:B------:R-:W-:-:S13]  /*2ea0*/  ISETP.EQ.OR P0, PT, R9, RZ, !P0 ;  /* 0x000000ff0900720c */ /* 0x000fda0004702670 */
[----:B------:R-:W-:Y:S01]  /*2eb0*/  @P0 LOP3.LUT R4, R35, 0x7ff00000, RZ, 0xfc, !PT ;  /* 0x7ff0000023040812 */ /* 0x000fe200078efcff */
[----:B------:R-:W-:Y:S02]  /*2ec0*/  @!P0 IMAD.MOV.U32 R34, RZ, RZ, RZ ;  /* 0x000000ffff228224 */ /* 0x000fe400078e00ff */
[----:B------:R-:W-:Y:S02]  /*2ed0*/  @P0 IMAD.MOV.U32 R34, RZ, RZ, RZ ;  /* 0x000000ffff220224 */ /* 0x000fe400078e00ff */
[----:B------:R-:W-:Y:S01]  /*2ee0*/  @P0 IMAD.MOV.U32 R35, RZ, RZ, R4 ;  /* 0x000000ffff230224 */ /* 0x000fe200078e0004 */
[----:B------:R-:W-:Y:S06]  /*2ef0*/  BRA `(.L_x_55) ;  /* 0x0000000000147947 */ /* 0x000fec0003800000 */
.L_x_57:
[----:B------:R-:W-:Y:S01]  /*2f00*/  LOP3.LUT R35, R15, 0x80000, RZ, 0xfc, !PT ;  /* 0x000800000f237812 */ /* 0x000fe200078efcff */
[----:B------:R-:W-:Y:S01]  /*2f10*/  IMAD.MOV.U32 R34, RZ, RZ, R14 ;  /* 0x000000ffff227224 */ /* 0x000fe200078e000e */
[----:B------:R-:W-:Y:S06]  /*2f20*/  BRA `(.L_x_55) ;  /* 0x0000000000087947 */ /* 0x000fec0003800000 */
.L_x_56:
[----:B------:R-:W-:Y:S01]  /*2f30*/  LOP3.LUT R35, R13, 0x80000, RZ, 0xfc, !PT ;  /* 0x000800000d237812 */ /* 0x000fe200078efcff */
[----:B------:R-:W-:-:S07]  /*2f40*/  IMAD.MOV.U32 R34, RZ, RZ, R12 ;  /* 0x000000ffff227224 */ /* 0x000fce00078e000c */
.L_x_55:
[----:B------:R-:W-:Y:S05]  /*2f50*/  BSYNC.RECONVERGENT B0 ;  /* 0x0000000000007941 */ /* 0x000fea0003800200 */
.L_x_53:
[----:B------:R-:W-:Y:S02]  /*2f60*/  IMAD.MOV.U32 R4, RZ, RZ, R0 ;  /* 0x000000ffff047224 */ /* 0x000fe400078e0000 */
[----:B------:R-:W-:-:S04]  /*2f70*/  IMAD.MOV.U32 R5, RZ, RZ, 0x0 ;  /* 0x00000000ff057424 */ /* 0x000fc800078e00ff */
[----:B------:R-:W-:Y:S05]  /*2f80*/  RET.REL.NODEC R4 `(_Z20_iterativeGpuDiamondPdS_PKdS1_S1_S1_ii) ;  /* 0xffffffd0041c7950 */ /* 0x000fea0003c3ffff */
.L_x_58:
[----:B------:R-:W-:-:S00]  /*2f90*/  BRA `(.L_x_58) ;  /* 0xfffffffc00fc7947 */ /* 0x000fc0000383ffff */
[----:B------:R-:W-:-:S00]  /*2fa0*/  NOP ;  /* 0x0000000000007918 */ /* 0x000fc00000000000 */
        /* <DEDUP_REMOVED lines=13> */
.L_x_260:


//--------------------- .text._Z27_iterativeGpuShiftedDiamondPdS_S_S_S_S_ii --------------------------
	.section	.text._Z27_iterativeGpuShiftedDiamondPdS_S_S_S_S_ii,"ax",@progbits
	.align	128
        .global         _Z27_iterativeGpuShiftedDiamondPdS_S_S_S_S_ii
        .type           _Z27_iterativeGpuShiftedDiamondPdS_S_S_S_S_ii,@function
        .size           _Z27_iterativeGpuShiftedDiamondPdS_S_S_S_S_ii,(.L_x_261 - _Z27_iterativeGpuShiftedDiamondPdS_S_S_S_S_ii)
        .other          _Z27_iterativeGpuShiftedDiamondPdS_S_S_S_S_ii,@"STO_CUDA_ENTRY STV_DEFAULT"
_Z27_iterativeGpuShiftedDiamondPdS_S_S_S_S_ii:
.text._Z27_iterativeGpuShiftedDiamondPdS_S_S_S_S_ii:
[----:B------:R-:W-:Y:S08]  /*0000*/  LDC R1, c[0x0][0x37c] ;  /* 0x0000df00ff017b82 */ /* 0x000ff00000000800 */
[----:B------:R-:W0:Y:S01]  /*0010*/  S2UR UR6, SR_CTAID.X ;  /* 0x00000000000679c3 */ /* 0x000e220000002500 */
[----:B------:R-:W1:Y:S01]  /*0020*/  S2R R2, SR_TID.X ;  /* 0x0000000000027919 */ /* 0x000e620000002100 */
[----:B------:R-:W2:Y:S01]  /*0030*/  LDCU UR16, c[0x0][0x360] ;  /* 0x00006c00ff1077ac */ /* 0x000ea20008000800 */
[----:B------:R-:W-:-:S02]  /*0040*/  IMAD.MOV.U32 R5, RZ, RZ, 0x8 ;  /* 0x00000008ff057424 */ /* 0x000fc400078e00ff */
[----:B------:R-:W-:Y:S01]  /*0050*/  IMAD.MOV.U32 R7, RZ, RZ, 0x8 ;  /* 0x00000008ff077424 */ /* 0x000fe200078e00ff */
[----:B------:R-:W3:Y:S01]  /*0060*/  LDCU UR4, c[0x0][0x370] ;  /* 0x00006e00ff0477ac */ /* 0x000ee20008000800 */
[----:B------:R-:W4:Y:S01]  /*0070*/  LDCU.64 UR12, c[0x0][0x380] ;  /* 0x00007000ff0c77ac */ /* 0x000f220008000a00 */
[----:B------:R-:W5:Y:S01]  /*0080*/  LDCU.64 UR14, c[0x0][0x388] ;  /* 0x00007100ff0e77ac */ /* 0x000f620008000a00 */
[----:B------:R-:W5:Y:S01]  /*0090*/  LDCU.64 UR24, c[0x0][0x358] ;  /* 0x00006b00ff1877ac */ /* 0x000f620008000a00 */
[----:B--2---:R-:W-:Y:S02]  /*00a0*/  UIADD3 UR18, UPT, UPT, UR16, -0x1, URZ ;  /* 0xffffffff10127890 */ /* 0x004fe4000fffe0ff */
[----:B0-----:R-:W-:Y:S02]  /*00b0*/  UIMAD UR27, UR16, UR6, URZ ;  /* 0x00000006101b72a4 */ /* 0x001fe4000f8e02ff */
[----:B---3--:R-:W-:Y:S02]  /*00c0*/  UIADD3 UR4, UPT, UPT, UR4, -0x1, URZ ;  /* 0xffffffff04047890 */ /* 0x008fe4000fffe0ff */
[----:B------:R-:W-:-:S02]  /*00d0*/  USHF.R.S32.HI UR21, URZ, 0x1f, UR27 ;  /* 0x0000001fff157899 */ /* 0x000fc4000801141b */
[----:B------:R-:W-:Y:S02]  /*00e0*/  UIADD3 UR5, UP1, UPT, UR27, UR16, URZ ;  /* 0x000000101b057290 */ /* 0x000fe4000ff3e0ff */
[----:B------:R-:W-:Y:S01]  /*00f0*/  UISETP.NE.AND UP0, UPT, UR6, UR4, UPT ;  /* 0x000000040600728c */ /* 0x000fe2000bf05270 */
[----:B-1----:R-:W-:Y:S01]  /*0100*/  ISETP.NE.AND P0, PT, R2, UR18, PT ;  /* 0x0000001202007c0c */ /* 0x002fe2000bf05270 */
[----:B------:R-:W-:Y:S02]  /*0110*/  UIADD3.X UR6, UPT, UPT, URZ, UR21, URZ, UP1, !UPT ;  /* 0x00000015ff067290 */ /* 0x000fe40008ffe4ff */
[----:B------:R-:W-:Y:S02]  /*0120*/  USEL UR4, UR5, URZ, UP0 ;  /* 0x000000ff05047287 */ /* 0x000fe40008000000 */
[----:B------:R-:W-:Y:S02]  /*0130*/  USEL UR5, UR6, URZ, UP0 ;  /* 0x000000ff06057287 */ /* 0x000fe40008000000 */
[----:B----4-:R-:W-:-:S02]  /*0140*/  ULEA UR12, UP0, UR4, UR12, 0x3 ;  /* 0x0000000c040c7291 */ /* 0x010fc4000f8018ff */
[----:B-----5:R-:W-:Y:S02]  /*0150*/  UIMAD.WIDE UR14, UR27, 0x8, UR14 ;  /* 0x000000081b0e78a5 */ /* 0x020fe4000f8e020e */
[----:B------:R-:W-:Y:S01]  /*0160*/  ULEA.HI.X UR13, UR4, UR13, UR5, 0x3, UP0 ;  /* 0x0000000d040d7291 */ /* 0x000fe200080f1c05 */
[----:B------:R-:W0:Y:S01]  /*0170*/  S2UR UR20, SR_CgaCtaId ;  /* 0x00000000001479c3 */ /* 0x000e220000008800 */
[----:B------:R-:W1:Y:S02]  /*0180*/  LDCU.128 UR8, c[0x0][0x390] ;  /* 0x00007200ff0877ac */ /* 0x000e640008000c00 */
[C---:B------:R-:W-:Y:S01]  /*0190*/  @P0 IMAD.WIDE.U32 R4, R2.reuse, R5, UR14 ;  /* 0x0000000e02040e25 */ /* 0x040fe2000f8e0005 */
[----:B------:R-:W2:Y:S03]  /*01a0*/  LDCU.128 UR4, c[0x0][0x3a0] ;  /* 0x00007400ff0477ac */ /* 0x000ea60008000c00 */
[----:B------:R-:W-:-:S02]  /*01b0*/  @P0 IMAD.WIDE.U32 R6, R2, R7, UR12 ;  /* 0x0000000c02060e25 */ /* 0x000fc4000f8e0007 */
[----:B------:R-:W3:Y:S01]  /*01c0*/  @P0 LDG.E.64 R4, desc[UR24][R4.64] ;  /* 0x0000001804040981 */ /* 0x000ee2000c1e1b00 */
[----:B------:R-:W4:Y:S03]  /*01d0*/  LDCU UR26, c[0x0][0x3b0] ;  /* 0x00007600ff1a77ac */ /* 0x000f260008000800 */
[----:B------:R-:W5:Y:S01]  /*01e0*/  @P0 LDG.E.64 R6, desc[UR24][R6.64] ;  /* 0x0000001806060981 */ /* 0x000f62000c1e1b00 */
[----:B------:R-:W-:Y:S01]  /*01f0*/  IMAD.U32 R3, RZ, RZ, UR16 ;  /* 0x00000010ff037e24 */ /* 0x000fe2000f8e00ff */
[----:B------:R-:W-:Y:S01]  /*0200*/  USHF.R.U32.HI UR17, URZ, 0x1, UR16 ;  /* 0x00000001ff117899 */ /* 0x000fe20008011610 */
[C---:B------:R-:W-:Y:S01]  /*0210*/  @P0 IMAD.SHL.U32 R0, R2.reuse, 0x40000000, RZ ;  /* 0x4000000002000824 */ /* 0x040fe200078e00ff */
[----:B------:R-:W-:Y:S01]  /*0220*/  UMOV UR19, 0x400 ;  /* 0x0000040000137882 */ /* 0x000fe20000000000 */
[----:B------:R-:W-:Y:S01]  /*0230*/  IMAD.U32 R11, RZ, RZ, UR27 ;  /* 0x0000001bff0b7e24 */ /* 0x000fe2000f8e00ff */
[----:B------:R-:W-:Y:S01]  /*0240*/  @P0 IADD3 R3, PT, PT, R2, 0x1, R3 ;  /* 0x0000000102030810 */ /* 0x000fe20007ffe003 */
[----:B------:R-:W-:Y:S01]  /*0250*/  UIADD3 UR22, UP0, UPT, UR27, UR17, URZ ;  /* 0x000000111b167290 */ /* 0x000fe2000ff1e0ff */
[----:B------:R-:W-:-:S02]  /*0260*/  @P0 SHF.R.S32.HI R0, RZ, 0x1f, R0 ;  /* 0x0000001fff000819 */ /* 0x000fc40000011400 */
[----:B------:R-:W-:Y:S01]  /*0270*/  @P0 SHF.R.U32.HI R3, RZ, 0x1, R3 ;  /* 0x00000001ff030819 */ /* 0x000fe20000011603 */
[----:B0-----:R-:W-:Y:S01]  /*0280*/  ULEA UR19, UR20, UR19, 0x18 ;  /* 0x0000001314137291 */ /* 0x001fe2000f8ec0ff */
[----:B------:R-:W-:Y:S01]  /*0290*/  @P0 LOP3.LUT R8, R0, UR16, RZ, 0xc0, !PT ;  /* 0x0000001000080c12 */ /* 0x000fe2000f8ec0ff */
[----:B------:R-:W-:Y:S01]  /*02a0*/  USHF.L.U32 UR20, UR22, 0x3, URZ ;  /* 0x0000000316147899 */ /* 0x000fe200080006ff */
[----:B------:R-:W-:Y:S01]  /*02b0*/  @P0 LOP3.LUT R0, RZ, R3, RZ, 0x33, !PT ;  /* 0x00000003ff000212 */ /* 0x000fe200078e33ff */
[----:B------:R-:W-:Y:S02]  /*02c0*/  UIADD3.X UR21, UPT, UPT, URZ, UR21, URZ, UP0, !UPT ;  /* 0x00000015ff157290 */ /* 0x000fe400087fe4ff */
[----:B------:R-:W-:Y:S01]  /*02d0*/  @P0 IMAD.IADD R3, R3, 0x1, R8 ;  /* 0x0000000103030824 */ /* 0x000fe200078e0208 */
[----:B------:R-:W-:Y:S01]  /*02e0*/  @P0 IADD3 R0, PT, PT, R8, UR16, R0 ;  /* 0x0000001008000c10 */ /* 0x000fe2000fffe000 */
[----:B-1----:R-:W-:Y:S02]  /*02f0*/  UIADD3 UR23, UP0, UPT, UR20, UR8, URZ ;  /* 0x0000000814177290 */ /* 0x002fe4000ff1e0ff */
[----:B------:R-:W-:Y:S01]  /*0300*/  USHF.L.U64.HI UR21, UR22, 0x3, UR21 ;  /* 0x0000000316157899 */ /* 0x000fe20008010215 */
[----:B------:R-:W-:Y:S01]  /*0310*/  @P0 LEA R9, R0, UR19, 0x3 ;  /* 0x0000001300090c11 */ /* 0x000fe2000f8e18ff */
[----:B------:R-:W-:Y:S01]  /*0320*/  UIADD3 UR10, UP1, UPT, UR20, UR10, URZ ;  /* 0x0000000a140a7290 */ /* 0x000fe2000ff3e0ff */
[----:B------:R-:W-:Y:S01]  /*0330*/  @P0 LEA R19, R3, UR19, 0x3 ;  /* 0x0000001303130c11 */ /* 0x000fe2000f8e18ff */
[----:B------:R-:W-:Y:S01]  /*0340*/  UIADD3.X UR9, UPT, UPT, UR21, UR9, URZ, UP0, !UPT ;  /* 0x0000000915097290 */ /* 0x000fe200087fe4ff */
[----:B------:R-:W-:Y:S01]  /*0350*/  IADD3 R0, PT, PT, R11, UR17, R2 ;  /* 0x000000110b007c10 */ /* 0x000fe2000fffe002 */
[----:B--2---:R-:W-:Y:S01]  /*0360*/  UIADD3 UR4, UP0, UPT, UR20, UR4, URZ ;  /* 0x0000000414047290 */ /* 0x004fe2000ff1e0ff */
[----:B------:R-:W-:Y:S01]  /*0370*/  IMAD.U32 R3, RZ, RZ, UR19 ;  /* 0x00000013ff037e24 */ /* 0x000fe2000f8e00ff */
[----:B------:R-:W-:Y:S01]  /*0380*/  UIADD3.X UR11, UPT, UPT, UR21, UR11, URZ, UP1, !UPT ;  /* 0x0000000b150b7290 */ /* 0x000fe20008ffe4ff */
[----:B------:R-:W-:Y:S01]  /*0390*/  IMAD.U32 R16, RZ, RZ, UR23 ;  /* 0x00000017ff107e24 */ /* 0x000fe2000f8e00ff */
[----:B------:R-:W-:Y:S01]  /*03a0*/  UIADD3.X UR5, UPT, UPT, UR21, UR5, URZ, UP0, !UPT ;  /* 0x0000000515057290 */ /* 0x000fe200087fe4ff */
[----:B------:R-:W-:Y:S01]  /*03b0*/  IMAD.U32 R14, RZ, RZ, UR10 ;  /* 0x0000000aff0e7e24 */ /* 0x000fe2000f8e00ff */
[----:B------:R-:W-:Y:S01]  /*03c0*/  UISETP.GE.U32.AND UP0, UPT, UR16, 0x2, UPT ;  /* 0x000000021000788c */ /* 0x000fe2000bf06070 */
[----:B------:R-:W-:Y:S01]  /*03d0*/  IMAD.U32 R12, RZ, RZ, UR4 ;  /* 0x00000004ff0c7e24 */ /* 0x000fe2000f8e00ff */
[----:B------:R-:W-:Y:S01]  /*03e0*/  UIADD3 UR6, UP1, UPT, UR20, UR6, URZ ;  /* 0x0000000614067290 */ /* 0x000fe2000ff3e0ff */
[----:B------:R-:W-:Y:S01]  /*03f0*/  IMAD.U32 R17, RZ, RZ, UR9 ;  /* 0x00000009ff117e24 */ /* 0x000fe2000f8e00ff */
[----:B------:R-:W-:Y:S01]  /*0400*/  ULEA UR8, UR16, UR19, 0x3 ;  /* 0x0000001310087291 */ /* 0x000fe2000f8e18ff */
[----:B------:R-:W-:Y:S01]  /*0410*/  IMAD.U32 R15, RZ, RZ, UR11 ;  /* 0x0000000bff0f7e24 */ /* 0x000fe2000f8e00ff */
[----:B------:R-:W-:Y:S01]  /*0420*/  UIADD3.X UR7, UPT, UPT, UR21, UR7, URZ, UP1, !UPT ;  /* 0x0000000715077290 */ /* 0x000fe20008ffe4ff */
[----:B------:R-:W-:-:S02]  /*0430*/  IMAD.U32 R13, RZ, RZ, UR5 ;  /* 0x00000005ff0d7e24 */ /* 0x000fc4000f8e00ff */
[----:B------:R-:W-:Y:S02]  /*0440*/  IMAD.U32 R10, RZ, RZ, UR6 ;  /* 0x00000006ff0a7e24 */ /* 0x000fe4000f8e00ff */
[----:B------:R-:W-:Y:S02]  /*0450*/  IMAD.U32 R43, RZ, RZ, UR8 ;  /* 0x00000008ff2b7e24 */ /* 0x000fe4000f8e00ff */
[----:B------:R-:W-:Y:S01]  /*0460*/  IMAD.U32 R11, RZ, RZ, UR7 ;  /* 0x00000007ff0b7e24 */ /* 0x000fe2000f8e00ff */
[----:B---3--:R0:W-:Y:S04]  /*0470*/  @P0 STS.64 [R9], R4 ;  /* 0x0000000409000388 */ /* 0x0081e80000000a00 */
[----:B-----5:R0:W-:Y:S01]  /*0480*/  @P0 STS.64 [R19], R6 ;  /* 0x0000000613000388 */ /* 0x0201e20000000a00 */
[----:B----4-:R-:W-:-:S13]  /*0490*/  ISETP.GE.AND P0, PT, R0, UR26, PT ;  /* 0x0000001a00007c0c */ /* 0x010fda000bf06270 */
[----:B------:R-:W-:Y:S01]  /*04a0*/  @P0 VIADD R0, R2, -UR17 ;  /* 0x8000001102000c36 */ /* 0x000fe20008000000 */
[----:B0-----:R-:W-:Y:S06]  /*04b0*/  BRA.U !UP0, `(.L_x_59) ;  /* 0x0000000d08c47547 */ /* 0x001fec000b800000 */
[C---:B------:R-:W-:Y:S01]  /*04c0*/  LOP3.LUT R8, R0.reuse, 0x80000001, RZ, 0xc0, !PT ;  /* 0x8000000100087812 */ /* 0x040fe200078ec0ff */
[----:B------:R-:W-:Y:S01]  /*04d0*/  IMAD.U32 R3, RZ, RZ, UR19 ;  /* 0x00000013ff037e24 */ /* 0x000fe2000f8e00ff */
[----:B------:R-:W-:Y:S01]  /*04e0*/  LOP3.LUT R9, R0, 0x1, RZ, 0xc0, !PT ;  /* 0x0000000100097812 */ /* 0x000fe200078ec0ff */
[----:B------:R-:W-:Y:S01]  /*04f0*/  IMAD.U32 R43, RZ, RZ, UR8 ;  /* 0x00000008ff2b7e24 */ /* 0x000fe2000f8e00ff */
[----:B------:R-:W-:Y:S01]  /*0500*/  UIADD3 UR4, UPT, UPT, UR26, -0x1, URZ ;  /* 0xffffffff1a047890 */ /* 0x000fe2000fffe0ff */
[C---:B------:R-:W-:Y:S01]  /*0510*/  IMAD.WIDE.U32 R18, R2.reuse, 0x8, R10 ;  /* 0x0000000802127825 */ /* 0x040fe200078e000a */
[----:B------:R-:W-:Y:S02]  /*0520*/  UIADD3 UR7, UPT, UPT, -UR17, UR16, URZ ;  /* 0x0000001011077290 */ /* 0x000fe4000fffe1ff */
[----:B------:R-:W-:Y:S01]  /*0530*/  UMOV UR5, UR17 ;  /* 0x0000001100057c82 */ /* 0x000fe20008000000 */
[----:B------:R-:W-:-:S04]  /*0540*/  IMAD.WIDE.U32 R20, R2, 0x8, R16 ;  /* 0x0000000802147825 */ /* 0x000fc800078e0010 */
[----:B------:R-:W-:-:S07]  /*0550*/  IMAD.WIDE.U32 R22, R2, 0x8, R14 ;  /* 0x0000000802167825 */ /* 0x000fce00078e000e */
.L_x_79:
[----:B------:R-:W-:-:S09]  /*0560*/  UISETP.GE.U32.AND UP0, UPT, UR5, UR17, UPT ;  /* 0x000000110500728c */ /* 0x000fd2000bf06070 */
[----:B01----:R-:W-:Y:S05]  /*0570*/  BRA.U UP0, `(.L_x_60) ;  /* 0x0000000d007c7547 */ /* 0x003fea000b800000 */
        /* <DEDUP_REMOVED lines=12> */
[C---:B------:R-:W-:Y:S01]  /*0640*/  IMAD.WIDE.U32 R28, R2.reuse, 0x8, R12 ;  /* 0x00000008021c7825 */ /* 0x040fe200078e000c */
[----:B------:R0:W5:Y:S01]  /*0650*/  LDG.E.64 R30, desc[UR24][R22.64] ;  /* 0x00000018161e7981 */ /* 0x000162000c1e1b00 */
[----:B------:R-:W1:Y:S03]  /*0660*/  LDC R3, c[0x0][0x3b4] ;  /* 0x0000ed00ff037b82 */ /* 0x000e660000000800 */
[----:B------:R0:W5:Y:S04]  /*0670*/  LDG.E.64 R6, desc[UR24][R18.64] ;  /* 0x0000001812067981 */ /* 0x000168000c1e1b00 */
[----:B------:R0:W5:Y:S04]  /*0680*/  LDG.E.64 R4, desc[UR24][R20.64] ;  /* 0x0000001814047981 */ /* 0x000168000c1e1b00 */
[----:B------:R-:W5:Y:S01]  /*0690*/  LDG.E.64 R28, desc[UR24][R28.64] ;  /* 0x000000181c1c7981 */ /* 0x000f62000c1e1b00 */
[----:B------:R-:W-:Y:S01]  /*06a0*/  IMAD R36, R2, 0x8, R39 ;  /* 0x0000000802247824 */ /* 0x000fe200078e0227 */
[----:B------:R-:W-:Y:S01]  /*06b0*/  ULOP3.LUT UR6, UR5, 0x1, URZ, 0xc0, !UPT ;  /* 0x0000000105067892 */ /* 0x000fe2000f8ec0ff */
[----:B------:R-:W-:-:S02]  /*06c0*/  ISETP.NE.AND P0, PT, R0, UR4, PT ;  /* 0x0000000400007c0c */ /* 0x000fc4000bf05270 */
[----:B------:R-:W-:Y:S01]  /*06d0*/  ISETP.NE.AND P1, PT, R0, RZ, PT ;  /* 0x000000ff0000720c */ /* 0x000fe20003f25270 */
[----:B------:R-:W2:Y:S01]  /*06e0*/  LDS.64 R26, [R36+0x8] ;  /* 0x00000800241a7984 */ /* 0x000ea20000000a00 */
[----:B------:R-:W-:-:S03]  /*06f0*/  UISETP.NE.U32.AND UP0, UPT, UR6, 0x1, UPT ;  /* 0x000000010600788c */ /* 0x000fc6000bf05070 */
[----:B------:R-:W3:Y:S04]  /*0700*/  LDS.64 R34, [R36+-0x8] ;  /* 0xfffff80024227984 */ /* 0x000ee80000000a00 */
[----:B------:R0:W4:Y:S01]  /*0710*/  LDS.64 R24, [R36] ;  /* 0x0000000024187984 */ /* 0x0001220000000a00 */
        /* <DEDUP_REMOVED lines=11> */
.L_x_228:
[----:B------:R-:W-:Y:S05]  /*07d0*/  BRX R36 -0x7e0                                                              (*"BRANCH_TARGETS .L_x_229,.L_x_230,.L_x_231"*) ;  /* 0xfffffff824087949 */ /* 0x000fea000383ffff */
.L_x_231:
[----:B------:R-:W-:-:S13]  /*07e0*/  ISETP.NE.AND P0, PT, R3, RZ, PT ;  /* 0x000000ff0300720c */ /* 0x000fda0003f05270 */
[----:B------:R-:W-:Y:S05]  /*07f0*/  @P0 BRA `(.L_x_64) ;  /* 0x0000000400440947 */ /* 0x000fea0003800000 */
[----:B----45:R-:W0:Y:S01]  /*0800*/  MUFU.RCP64H R25, R29 ;  /* 0x0000001d00197308 */ /* 0x030e220000001800 */
        /* <DEDUP_REMOVED lines=18> */
[----:B------:R-:W-:Y:S05]  /*0930*/  CALL.REL.NOINC `($__internal_1_$__cuda_sm20_div_rn_f64_full) ;  /* 0x0000002000807944 */ /* 0x000fea0003c00000 */
[----:B------:R-:W-:Y:S02]  /*0940*/  IMAD.MOV.U32 R24, RZ, RZ, R36 ;  /* 0x000000ffff187224 */ /* 0x000fe400078e0024 */
[----:B------:R-:W-:-:S07]  /*0950*/  IMAD.MOV.U32 R25, RZ, RZ, R37 ;  /* 0x000000ffff197224 */ /* 0x000fce00078e0025 */
.L_x_66:
[----:B------:R-:W-:Y:S05]  /*0960*/  BSYNC.RECONVERGENT B3 ;  /* 0x0000000000037941 */ /* 0x000fea0003800200 */
.L_x_65:
[----:B------:R-:W-:Y:S05]  /*0970*/  BRA `(.L_x_64) ;  /* 0x0000000000e47947 */ /* 0x000fea0003800000 */
.L_x_229:
[----:B------:R-:W-:-:S13]  /*0980*/  ISETP.NE.AND P0, PT, R8, 0x1, PT ;  /* 0x000000010800780c */ /* 0x000fda0003f05270 */
        /* <DEDUP_REMOVED lines=23> */
.L_x_68:
[----:B------:R-:W-:Y:S05]  /*0b00*/  BSYNC.RECONVERGENT B3 ;  /* 0x0000000000037941 */ /* 0x000fea0003800200 */
.L_x_67:
[----:B------:R-:W-:Y:S05]  /*0b10*/  BRA `(.L_x_64) ;  /* 0x00000000007c7947 */ /* 0x000fea0003800000 */
.L_x_230:
        /* <DEDUP_REMOVED lines=21> */
[----:B----4-:R-:W-:Y:S05]  /*0c70*/  CALL.REL.NOINC `($__internal_1_$__cuda_sm20_div_rn_f64_full) ;  /* 0x0000001c00b07944 */ /* 0x010fea0003c00000 */
[----:B------:R-:W-:Y:S02]  /*0c80*/  IMAD.MOV.U32 R4, RZ, RZ, R36 ;  /* 0x000000ffff047224 */ /* 0x000fe400078e0024 */
[----:B------:R-:W-:-:S07]  /*0c90*/  IMAD.MOV.U32 R5, RZ, RZ, R37 ;  /* 0x000000ffff057224 */ /* 0x000fce00078e0025 */
.L_x_70:
[----:B------:R-:W-:Y:S05]  /*0ca0*/  BSYNC.RECONVERGENT B3 ;  /* 0x0000000000037941 */ /* 0x000fea0003800200 */
.L_x_69:
[----:B------:R-:W-:Y:S01]  /*0cb0*/  UMOV UR10, 0x5182a994 ;  /* 0x5182a994000a7882 */ /* 0x000fe20000000000 */
[----:B------:R-:W-:Y:S02]  /*0cc0*/  UMOV UR11, 0x3fd09d49 ;  /* 0x3fd09d49000b7882 */ /* 0x000fe40000000000 */
[----:B----4-:R-:W-:Y:S01]  /*0cd0*/  DMUL R24, R24, -UR10 ;  /* 0x8000000a18187c28 */ /* 0x010fe20008000000 */
[----:B------:R-:W-:Y:S01]  /*0ce0*/  UMOV UR10, 0x5460aa65 ;  /* 0x5460aa65000a7882 */ /* 0x000fe20000000000 */
[----:B------:R-:W-:-:S06]  /*0cf0*/  UMOV UR11, 0x3ff42752 ;  /* 0x3ff42752000b7882 */ /* 0x000fcc0000000000 */
[----:B------:R-:W-:-:S11]  /*0d00*/  DFMA R24, R4, UR10, R24 ;  /* 0x0000000a04187c2b */ /* 0x000fd60008000018 */
.L_x_64:
[----:B------:R-:W-:Y:S05]  /*0d10*/  BSYNC.RECONVERGENT B2 ;  /* 0x0000000000027941 */ /* 0x000fea0003800200 */
.L_x_63:
[--C-:B-----5:R-:W-:Y:S02]  /*0d20*/  IMAD R5, R2, 0x8, R41.reuse ;  /* 0x0000000802057824 */ /* 0x120fe400078e0229 */
[----:B------:R-:W-:Y:S02]  /*0d30*/  IMAD.MOV.U32 R3, RZ, RZ, R41 ;  /* 0x000000ffff037224 */ /* 0x000fe400078e0029 */
[----:B------:R-:W-:Y:S01]  /*0d40*/  IMAD.MOV.U32 R43, RZ, RZ, R39 ;  /* 0x000000ffff2b7224 */ /* 0x000fe200078e0027 */
[----:B----4-:R1:W-:Y:S01]  /*0d50*/  STS.64 [R5], R24 ;  /* 0x0000001805007388 */ /* 0x0103e20000000a00 */
[----:B------:R-:W-:Y:S05]  /*0d60*/  BRA `(.L_x_61) ;  /* 0x00000004007c7947 */ /* 0x000fea0003800000 */
.L_x_62:
[----:B------:R-:W-:Y:S01]  /*0d70*/  IMAD.MOV.U32 R34, RZ, RZ, -0x1 ;  /* 0xffffffffff227424 */ /* 0x000fe200078e00ff */
[----:B------:R-:W-:Y:S04]  /*0d80*/  BSSY.RECONVERGENT B2, `(.L_x_71) ;  /* 0x0000059000027945 */ /* 0x000fe80003800200 */
[----:B------:R-:W-:-:S05]  /*0d90*/  VIADDMNMX.U32 R34, R3, R34, 0x2, PT ;  /* 0x0000000203227446 */ /* 0x000fca0003800022 */
[----:B------:R-:W-:-:S04]  /*0da0*/  IMAD.SHL.U32 R36, R34, 0x4, RZ ;  /* 0x0000000422247824 */ /* 0x000fc800078e00ff */
[----:B------:R-:W0:Y:S02]  /*0db0*/  LDC R34, c[0x2][R36+0xc] ;  /* 0x0080030024227b82 */ /* 0x000e240000000800 */
[----:B0-----:R-:W-:-:S04]  /*0dc0*/  SHF.R.S32.HI R35, RZ, 0x1f, R34 ;  /* 0x0000001fff237819 */ /* 0x001fc80000011422 */
.L_x_232:
[----:B------:R-:W-:Y:S05]  /*0dd0*/  BRX R34 -0xde0                                                              (*"BRANCH_TARGETS .L_x_233,.L_x_234,.L_x_235"*) ;  /* 0xfffffff022887949 */ /* 0x000fea000383ffff */
.L_x_235:
        /* <DEDUP_REMOVED lines=24> */
.L_x_74:
[----:B------:R-:W-:Y:S05]  /*0f60*/  BSYNC.RECONVERGENT B3 ;  /* 0x0000000000037941 */ /* 0x000fea0003800200 */
.L_x_73:
[----:B------:R-:W-:Y:S05]  /*0f70*/  BRA `(.L_x_72) ;  /* 0x0000000000e47947 */ /* 0x000fea0003800000 */
.L_x_233:
        /* <DEDUP_REMOVED lines=24> */
.L_x_76:
[----:B------:R-:W-:Y:S05]  /*1100*/  BSYNC.RECONVERGENT B3 ;  /* 0x0000000000037941 */ /* 0x000fea0003800200 */
.L_x_75:
[----:B------:R-:W-:Y:S05]  /*1110*/  BRA `(.L_x_72) ;  /* 0x00000000007c7947 */ /* 0x000fea0003800000 */
.L_x_234:
        /* <DEDUP_REMOVED lines=24> */
.L_x_78:
[----:B------:R-:W-:Y:S05]  /*12a0*/  BSYNC.RECONVERGENT B3 ;  /* 0x0000000000037941 */ /* 0x000fea0003800200 */
.L_x_77:
[----:B------:R-:W-:Y:S01]  /*12b0*/  UMOV UR10, 0x5182a994 ;  /* 0x5182a994000a7882 */ /* 0x000fe20000000000 */
[----:B------:R-:W-:Y:S02]  /*12c0*/  UMOV UR11, 0x3fd09d49 ;  /* 0x3fd09d49000b7882 */ /* 0x000fe40000000000 */
[----:B----4-:R-:W-:Y:S01]  /*12d0*/  DMUL R24, R24, -UR10 ;  /* 0x8000000a18187c28 */ /* 0x010fe20008000000 */
[----:B------:R-:W-:Y:S01]  /*12e0*/  UMOV UR10, 0x5460aa65 ;  /* 0x5460aa65000a7882 */ /* 0x000fe20000000000 */
[----:B------:R-:W-:-:S06]  /*12f0*/  UMOV UR11, 0x3ff42752 ;  /* 0x3ff42752000b7882 */ /* 0x000fcc0000000000 */
[----:B------:R-:W-:-:S11]  /*1300*/  DFMA R24, R4, UR10, R24 ;  /* 0x0000000a04187c2b */ /* 0x000fd60008000018 */
.L_x_72:
[----:B------:R-:W-:Y:S05]  /*1310*/  BSYNC.RECONVERGENT B2 ;  /* 0x0000000000027941 */ /* 0x000fea0003800200 */
.L_x_71:
[--C-:B-----5:R-:W-:Y:S02]  /*1320*/  IMAD R5, R2, 0x8, R41.reuse ;  /* 0x0000000802057824 */ /* 0x120fe400078e0229 */
[----:B------:R-:W-:Y:S02]  /*1330*/  IMAD.MOV.U32 R3, RZ, RZ, R41 ;  /* 0x000000ffff037224 */ /* 0x000fe400078e0029 */
[----:B------:R-:W-:Y:S01]  /*1340*/  IMAD.MOV.U32 R43, RZ, RZ, R39 ;  /* 0x000000ffff2b7224 */ /* 0x000fe200078e0027 */
[----:B----4-:R0:W-:Y:S06]  /*1350*/  STS.64 [R5], R24 ;  /* 0x0000001805007388 */ /* 0x0101ec0000000a00 */
.L_x_61:
[----:B------:R-:W-:Y:S05]  /*1360*/  BSYNC.RECONVERGENT B1 ;  /* 0x0000000000017941 */ /* 0x000fea0003800200 */
.L_x_60:
[----:B------:R-:W-:Y:S01]  /*1370*/  BAR.SYNC.DEFER_BLOCKING 0x0 ;  /* 0x0000000000007b1d */ /* 0x000fe20000010000 */
[----:B------:R-:W-:Y:S02]  /*1380*/  UISETP.GT.AND UP0, UPT, UR5, 0x1, UPT ;  /* 0x000000010500788c */ /* 0x000fe4000bf04270 */
[----:B------:R-:W-:Y:S02]  /*1390*/  UIADD3 UR6, UPT, UPT, UR5, -0x1, URZ ;  /* 0xffffffff05067890 */ /* 0x000fe4000fffe0ff */
[----:B------:R-:W-:-:S05]  /*13a0*/  UIADD3 UR7, UPT, UPT, UR7, 0x1, URZ ;  /* 0x0000000107077890 */ /* 0x000fca000fffe0ff */
[----:B------:R-:W-:Y:S01]  /*13b0*/  UMOV UR5, UR6 ;  /* 0x0000000600057c82 */ /* 0x000fe20008000000 */
[----:B------:R-:W-:Y:S06]  /*13c0*/  BRA.U UP0, `(.L_x_79) ;  /* 0xfffffff100647547 */ /* 0x000fec000b83ffff */
.L_x_59:
[C---:B------:R-:W-:Y:S01]  /*13d0*/  ISETP.NE.AND P0, PT, R2.reuse, RZ, PT ;  /* 0x000000ff0200720c */ /* 0x040fe20003f05270 */
[----:B------:R-:W-:Y:S01]  /*13e0*/  IMAD.MOV.U32 R23, RZ, RZ, 0x8 ;  /* 0x00000008ff177424 */ /* 0x000fe200078e00ff */
[----:B------:R-:W-:-:S11]  /*13f0*/  ISETP.NE.AND P1, PT, R2, UR18, PT ;  /* 0x0000001202007c0c */ /* 0x000fd6000bf25270 */
[----:B------:R-:W-:Y:S02]  /*1400*/  VOTEU.ALL UP0, P0 ;  /* 0x0000000000ff7886 */ /* 0x000fe40000000000 */
[----:B------:R-:W-:-:S03]  /*1410*/  @!P1 IMAD.WIDE.U32 R22, R2, R23, UR12 ;  /* 0x0000000c02169e25 */ /* 0x000fc6000f8e0017 */
[----:B------:R-:W-:-:S03]  /*1420*/  @!UP0 UIMAD.WIDE.U32 UR4, UR18, 0x8, UR14 ;  /* 0x00000008120488a5 */ /* 0x000fc6000f8e000e */
[----:B------:R-:W2:Y:S03]  /*1430*/  @!P1 LDG.E.64 R22, desc[UR24][R22.64] ;  /* 0x0000001816169981 */ /* 0x000ea6000c1e1b00 */
[----:B------:R-:W-:Y:S02]  /*1440*/  IMAD.U32 R18, RZ, RZ, UR4 ;  /* 0x00000004ff127e24 */ /* 0x000fe4000f8e00ff */
[----:B------:R-:W-:Y:S02]  /*1450*/  IMAD.U32 R19, RZ, RZ, UR5 ;  /* 0x00000005ff137e24 */ /* 0x000fe4000f8e00ff */
[C---:B------:R-:W-:Y:S01]  /*1460*/  IMAD.WIDE.U32 R14, R2.reuse, 0x8, R14 ;  /* 0x00000008020e7825 */ /* 0x040fe200078e000e */
[----:B------:R-:W3:Y:S03]  /*1470*/  LDCU.64 UR4, c[0x0][0x3b0] ;  /* 0x00007600ff0477ac */ /* 0x000ee60008000a00 */
[----:B------:R-:W4:Y:S01]  /*1480*/  @!P0 LDG.E.64 R18, desc[UR24][R18.64] ;  /* 0x0000001812128981 */ /* 0x000f22000c1e1b00 */
[----:B------:R-:W-:-:S03]  /*1490*/  IMAD.WIDE.U32 R12, R2, 0x8, R12 ;  /* 0x00000008020c7825 */ /* 0x000fc600078e000c */
[----:B------:R0:W5:Y:S01]  /*14a0*/  LDG.E.64 R6, desc[UR24][R14.64] ;  /* 0x000000180e067981 */ /* 0x000162000c1e1b00 */
[----:B------:R-:W-:-:S03]  /*14b0*/  IMAD.WIDE.U32 R10, R2, 0x8, R10 ;  /* 0x00000008020a7825 */ /* 0x000fc600078e000a */
[----:B------:R2:W5:Y:S01]  /*14c0*/  LDG.E.64 R28, desc[UR24][R12.64] ;  /* 0x000000180c1c7981 */ /* 0x000562000c1e1b00 */
[----:B------:R-:W-:-:S03]  /*14d0*/  IMAD.WIDE.U32 R16, R2, 0x8, R16 ;  /* 0x0000000802107825 */ /* 0x000fc600078e0010 */
[----:B------:R2:W5:Y:S04]  /*14e0*/  LDG.E.64 R20, desc[UR24][R10.64] ;  /* 0x000000180a147981 */ /* 0x000568000c1e1b00 */
[----:B01----:R0:W5:Y:S01]  /*14f0*/  LDG.E.64 R4, desc[UR24][R16.64] ;  /* 0x0000001810047981 */ /* 0x003162000c1e1b00 */
[----:B------:R-:W-:-:S05]  /*1500*/  IMAD R3, R2, 0x8, R3 ;  /* 0x0000000802037824 */ /* 0x000fca00078e0203 */
[----:B------:R-:W-:Y:S01]  /*1510*/  LDS.64 R8, [R3] ;  /* 0x0000000003087984 */ /* 0x000fe20000000a00 */
[----:B---3--:R-:W-:Y:S02]  /*1520*/  UISETP.NE.AND UP0, UPT, UR5, 0x2, UPT ;  /* 0x000000020500788c */ /* 0x008fe4000bf05270 */
[----:B------:R-:W-:Y:S01]  /*1530*/  UIADD3 UR9, UPT, UPT, UR4, -0x1, URZ ;  /* 0xffffffff04097890 */ /* 0x000fe2000fffe0ff */
[----:B------:R-:W-:Y:S01]  /*1540*/  BSSY.RECONVERGENT B1, `(.L_x_80) ;  /* 0x0000063000017945 */ /* 0x000fe20003800200 */
[----:B------:R-:W2:Y:S04]  /*1550*/  @P1 LDS.64 R22, [R3+0x8] ;  /* 0x0000080003161984 */ /* 0x000ea80000000a00 */
[----:B------:R-:W4:Y:S01]  /*1560*/  @P0 LDS.64 R18, [R3+-0x8] ;  /* 0xfffff80003120984 */ /* 0x000f220000000a00 */
[----:B------:R-:W-:-:S02]  /*1570*/  ISETP.NE.AND P1, PT, R0, UR9, PT ;  /* 0x0000000900007c0c */ /* 0x000fc4000bf25270 */
[----:B------:R-:W-:Y:S02]  /*1580*/  ISETP.NE.AND P0, PT, R0, RZ, PT ;  /* 0x000000ff0000720c */ /* 0x000fe40003f05270 */
[----:B--2---:R-:W-:Y:S02]  /*1590*/  FSEL R22, R22, RZ, P1 ;  /* 0x000000ff16167208 */ /* 0x004fe40000800000 */
[----:B------:R-:W-:Y:S02]  /*15a0*/  FSEL R23, R23, RZ, P1 ;  /* 0x000000ff17177208 */ /* 0x000fe40000800000 */
[----:B----4-:R-:W-:Y:S02]  /*15b0*/  FSEL R18, R18, RZ, P0 ;  /* 0x000000ff12127208 */ /* 0x010fe40000000000 */
        /* <DEDUP_REMOVED lines=28> */
.L_x_85:
[----:B------:R-:W-:Y:S05]  /*1780*/  BSYNC.RECONVERGENT B2 ;  /* 0x0000000000027941 */ /* 0x000fea0003800200 */
.L_x_84:
[----:B------:R-:W-:Y:S05]  /*1790*/  BRA `(.L_x_83) ;  /* 0x0000000000f47947 */ /* 0x000fea0003800000 */
.L_x_82:
        /* <DEDUP_REMOVED lines=25> */
.L_x_87:
[----:B------:R-:W-:Y:S05]  /*1930*/  BSYNC.RECONVERGENT B2 ;  /* 0x0000000000027941 */ /* 0x000fea0003800200 */
.L_x_86:
[----:B------:R-:W-:Y:S05]  /*1940*/  BRA `(.L_x_83) ;  /* 0x0000000000887947 */ /* 0x000fea0003800000 */
.L_x_81:
        /* <DEDUP_REMOVED lines=26> */
.L_x_90:
[----:B------:R-:W-:Y:S05]  /*1af0*/  BSYNC.RECONVERGENT B3 ;  /* 0x0000000000037941 */ /* 0x000fea0003800200 */
.L_x_89:
[----:B------:R-:W-:Y:S01]  /*1b00*/  UMOV UR4, 0x5182a994 ;  /* 0x5182a99400047882 */ /* 0x000fe20000000000 */
[----:B------:R-:W-:Y:S02]  /*1b10*/  UMOV UR5, 0x3fd09d49 ;  /* 0x3fd09d4900057882 */ /* 0x000fe40000000000 */
[----:B------:R-:W-:Y:S01]  /*1b20*/  DMUL R8, R8, -UR4 ;  /* 0x8000000408087c28 */ /* 0x000fe20008000000 */
[----:B------:R-:W-:Y:S01]  /*1b30*/  UMOV UR4, 0x5460aa65 ;  /* 0x5460aa6500047882 */ /* 0x000fe20000000000 */
[----:B------:R-:W-:-:S06]  /*1b40*/  UMOV UR5, 0x3ff42752 ;  /* 0x3ff4275200057882 */ /* 0x000fcc0000000000 */
[----:B------:R-:W-:-:S11]  /*1b50*/  DFMA R8, R4, UR4, R8 ;  /* 0x0000000404087c2b */ /* 0x000fd60008000008 */
.L_x_88:
[----:B------:R-:W-:Y:S05]  /*1b60*/  BSYNC.RECONVERGENT B2 ;  /* 0x0000000000027941 */ /* 0x000fea0003800200 */
.L_x_83:
[----:B------:R-:W-:Y:S05]  /*1b70*/  BSYNC.RECONVERGENT B1 ;  /* 0x0000000000017941 */ /* 0x000fea0003800200 */
.L_x_80:
[----:B------:R-:W-:Y:S01]  /*1b80*/  IMAD R43, R2, 0x8, R43 ;  /* 0x00000008022b7824 */ /* 0x000fe200078e022b */
[----:B------:R-:W-:-:S04]  /*1b90*/  UISETP.GE.U32.AND UP0, UPT, UR16, 0x4, UPT ;  /* 0x000000041000788c */ /* 0x000fc8000bf06070 */
[----:B------:R0:W-:Y:S05]  /*1ba0*/  STS.64 [R43], R8 ;  /* 0x000000082b007388 */ /* 0x0001ea0000000a00 */
[----:B------:R-:W-:Y:S05]  /*1bb0*/  BRA.U !UP0, `(.L_x_91) ;  /* 0x0000000d08947547 */ /* 0x000fea000b800000 */
[----:B------:R-:W1:Y:S01]  /*1bc0*/  S2UR UR4, SR_CgaCtaId ;  /* 0x00000000000479c3 */ /* 0x000e620000008800 */
[----:B------:R-:W-:Y:S01]  /*1bd0*/  UMOV UR5, 0x400 ;  /* 0x0000040000057882 */ /* 0x000fe20000000000 */
[C---:B------:R-:W-:Y:S01]  /*1be0*/  LOP3.LUT R19, R0.reuse, 0x80000001, RZ, 0xc0, !PT ;  /* 0x8000000100137812 */ /* 0x040fe200078ec0ff */
[----:B------:R-:W-:Y:S01]  /*1bf0*/  UIADD3 UR10, UPT, UPT, -UR17, URZ, URZ ;  /* 0x000000ff110a7290 */ /* 0x000fe2000fffe1ff */
[----:B------:R-:W-:Y:S01]  /*1c00*/  LOP3.LUT R18, R0, 0x1, RZ, 0xc0, !PT ;  /* 0x0000000100127812 */ /* 0x000fe200078ec0ff */
[----:B------:R-:W-:Y:S01]  /*1c10*/  UMOV UR6, UR16 ;  /* 0x0000001000067c82 */ /* 0x000fe20008000000 */
[----:B------:R-:W-:Y:S01]  /*1c20*/  UMOV UR7, UR8 ;  /* 0x0000000800077c82 */ /* 0x000fe20008000000 */
[----:B-1----:R-:W-:-:S03]  /*1c30*/  ULEA UR5, UR4, UR5, 0x18 ;  /* 0x0000000504057291 */ /* 0x002fc6000f8ec0ff */
[----:B------:R-:W-:-:S09]  /*1c40*/  UMOV UR4, URZ ;  /* 0x000000ff00047c82 */ /* 0x000fd20008000000 */
.L_x_111:
        /* <DEDUP_REMOVED lines=9> */
[----:B-12---:R-:W-:Y:S05]  /*1ce0*/  @P0 BRA `(.L_x_93) ;  /* 0x0000000c00340947 */ /* 0x006fea0003800000 */
[----:B-----5:R1:W5:Y:S04]  /*1cf0*/  LDG.E.64 R6, desc[UR24][R14.64] ;  /* 0x000000180e067981 */ /* 0x020368000c1e1b00 */
[----:B------:R1:W5:Y:S04]  /*1d00*/  LDG.E.64 R28, desc[UR24][R12.64] ;  /* 0x000000180c1c7981 */ /* 0x000368000c1e1b00 */
[----:B------:R1:W5:Y:S04]  /*1d10*/  LDG.E.64 R20, desc[UR24][R10.64] ;  /* 0x000000180a147981 */ /* 0x000368000c1e1b00 */
[----:B------:R1:W5:Y:S01]  /*1d20*/  LDG.E.64 R4, desc[UR24][R16.64] ;  /* 0x0000001810047981 */ /* 0x000362000c1e1b00 */
[----:B------:R-:W-:Y:S01]  /*1d30*/  LEA R3, R2, UR8, 0x3 ;  /* 0x0000000802037c11 */ /* 0x000fe2000f8e18ff */
[----:B------:R-:W2:Y:S01]  /*1d40*/  LDC R32, c[0x0][0x3b4] ;  /* 0x0000ed00ff207b82 */ /* 0x000ea20000000800 */
[----:B------:R-:W-:Y:S01]  /*1d50*/  ULOP3.LUT UR7, UR4, 0x1, URZ, 0xc0, !UPT ;  /* 0x0000000104077892 */ /* 0x000fe2000f8ec0ff */
[----:B------:R-:W-:-:S02]  /*1d60*/  ISETP.NE.AND P0, PT, R0, UR9, PT ;  /* 0x0000000900007c0c */ /* 0x000fc4000bf05270 */
[----:B------:R-:W3:Y:S01]  /*1d70*/  LDS.64 R24, [R3+0x8] ;  /* 0x0000080003187984 */ /* 0x000ee20000000a00 */
[----:B------:R-:W-:Y:S01]  /*1d80*/  UISETP.NE.U32.AND UP0, UPT, UR7, 0x1, UPT ;  /* 0x000000010700788c */ /* 0x000fe2000bf05070 */
[----:B------:R-:W-:Y:S02]  /*1d90*/  ISETP.NE.AND P1, PT, R0, RZ, PT ;  /* 0x000000ff0000720c */ /* 0x000fe40003f25270 */
[----:B------:R-:W4:Y:S04]  /*1da0*/  LDS.64 R22, [R3+-0x8] ;  /* 0xfffff80003167984 */ /* 0x000f280000000a00 */
[----:B0-----:R1:W0:Y:S01]  /*1db0*/  LDS.64 R8, [R3] ;  /* 0x0000000003087984 */ /* 0x0012220000000a00 */
[----:B---3--:R-:W-:Y:S02]  /*1dc0*/  FSEL R24, R24, RZ, P0 ;  /* 0x000000ff18187208 */ /* 0x008fe40000000000 */
[----:B------:R-:W-:-:S02]  /*1dd0*/  FSEL R25, R25, RZ, P0 ;  /* 0x000000ff19197208 */ /* 0x000fc40000000000 */
[----:B----4-:R-:W-:Y:S02]  /*1de0*/  FSEL R26, R22, RZ, P1 ;  /* 0x000000ff161a7208 */ /* 0x010fe40000800000 */
[----:B------:R-:W-:Y:S01]  /*1df0*/  FSEL R27, R23, RZ, P1 ;  /* 0x000000ff171b7208 */ /* 0x000fe20000800000 */
[----:B-12---:R-:W-:Y:S06]  /*1e00*/  BRA.U UP0, `(.L_x_94) ;  /* 0x0000000500787547 */ /* 0x006fec000b800000 */
[----:B------:R-:W-:Y:S01]  /*1e10*/  VIADD R3, R32, 0xffffffff ;  /* 0xffffffff20037836 */ /* 0x000fe20000000000 */
[----:B------:R-:W-:Y:S04]  /*1e20*/  BSSY.RECONVERGENT B2, `(.L_x_95) ;  /* 0x0000059000027945 */ /* 0x000fe80003800200 */
[----:B------:R-:W-:-:S05]  /*1e30*/  VIMNMX.U32 R3, PT, PT, R3, 0x2, PT ;  /* 0x0000000203037848 */ /* 0x000fca0003fe0000 */
[----:B------:R-:W-:-:S04]  /*1e40*/  IMAD.SHL.U32 R3, R3, 0x4, RZ ;  /* 0x0000000403037824 */ /* 0x000fc800078e00ff */
[----:B------:R-:W1:Y:S02]  /*1e50*/  LDC R30, c[0x2][R3+0x18] ;  /* 0x00800600031e7b82 */ /* 0x000e640000000800 */
[----:B-1----:R-:W-:-:S04]  /*1e60*/  SHF.R.S32.HI R31, RZ, 0x1f, R30 ;  /* 0x0000001fff1f7819 */ /* 0x002fc8000001141e */
.L_x_236:
[----:B------:R-:W-:Y:S05]  /*1e70*/  BRX R30 -0x1e80                                                             (*"BRANCH_TARGETS .L_x_237,.L_x_238,.L_x_239"*) ;  /* 0xffffffe01e607949 */ /* 0x000fea000383ffff */
.L_x_239:
[----:B------:R-:W-:-:S13]  /*1e80*/  ISETP.NE.AND P0, PT, R32, RZ, PT ;  /* 0x000000ff2000720c */ /* 0x000fda0003f05270 */
[----:B------:R-:W-:Y:S05]  /*1e90*/  @P0 BRA `(.L_x_96) ;  /* 0x0000000400440947 */ /* 0x000fea0003800000 */
[----:B0----5:R-:W0:Y:S01]  /*1ea0*/  MUFU.RCP64H R9, R29 ;  /* 0x0000001d00097308 */ /* 0x021e220000001800 */
        /* <DEDUP_REMOVED lines=21> */
.L_x_98:
[----:B------:R-:W-:Y:S05]  /*2000*/  BSYNC.RECONVERGENT B3 ;  /* 0x0000000000037941 */ /* 0x000fea0003800200 */
.L_x_97:
[----:B------:R-:W-:Y:S05]  /*2010*/  BRA `(.L_x_96) ;  /* 0x0000000000e47947 */ /* 0x000fea0003800000 */
.L_x_237:
[----:B------:R-:W-:-:S13]  /*2020*/  ISETP.NE.AND P0, PT, R19, 0x1, PT ;  /* 0x000000011300780c */ /* 0x000fda0003f05270 */
        /* <DEDUP_REMOVED lines=23> */
.L_x_100:
[----:B------:R-:W-:Y:S05]  /*21a0*/  BSYNC.RECONVERGENT B3 ;  /* 0x0000000000037941 */ /* 0x000fea0003800200 */
.L_x_99:
[----:B------:R-:W-:Y:S05]  /*21b0*/  BRA `(.L_x_96) ;  /* 0x00000000007c7947 */ /* 0x000fea0003800000 */
.L_x_238:
[----:B------:R-:W-:-:S13]  /*21c0*/  ISETP.NE.AND P0, PT, R19, 0x1, PT ;  /* 0x000000011300780c */ /* 0x000fda0003f05270 */
[----:B------:R-:W-:Y:S05]  /*21d0*/  @P0 BRA `(.L_x_96) ;  /* 0x0000000000740947 */ /* 0x000fea0003800000 */
[----:B-----5:R-:W1:Y:S01]  /*21e0*/  MUFU.RCP64H R27, R29 ;  /* 0x0000001d001b7308 */ /* 0x020e620000001800 */
[----:B------:R-:W-:Y:S01]  /*21f0*/  IMAD.MOV.U32 R26, RZ, RZ, 0x1 ;  /* 0x00000001ff1a7424 */ /* 0x000fe200078e00ff */
[----:B------:R-:W-:Y:S01]  /*2200*/  DMUL R20, R24, R20 ;  /* 0x0000001418147228 */ /* 0x000fe20000000000 */
[----:B------:R-:W-:Y:S07]  /*2210*/  BSSY.RECONVERGENT B3, `(.L_x_101) ;  /* 0x0000013000037945 */ /* 0x000fee0003800200 */
[----:B------:R-:W-:-:S02]  /*2220*/  DFMA R20, R22, R6, R20 ;  /* 0x000000061614722b */ /* 0x000fc40000000014 */
[----:B-1----:R-:W-:-:S08]  /*2230*/  DFMA R30, -R28, R26, 1 ;  /* 0x3ff000001c1e742b */ /* 0x002fd0000000011a */
[----:B------:R-:W-:-:S08]  /*2240*/  DFMA R30, R30, R30, R30 ;  /* 0x0000001e1e1e722b */ /* 0x000fd0000000001e */
[----:B------:R-:W-:Y:S02]  /*2250*/  DFMA R26, R26, R30, R26 ;  /* 0x0000001e1a1a722b */ /* 0x000fe4000000001a */
[----:B------:R-:W-:-:S06]  /*2260*/  DADD R30, R4, -R20 ;  /* 0x00000000041e7229 */ /* 0x000fcc0000000814 */
[----:B------:R-:W-:-:S04]  /*2270*/  DFMA R6, -R28, R26, 1 ;  /* 0x3ff000001c06742b */ /* 0x000fc8000000011a */
[----:B------:R-:W-:-:S04]  /*2280*/  FSETP.GEU.AND P1, PT, |R31|, 6.5827683646048100446e-37, PT ;  /* 0x036000001f00780b */ /* 0x000fc80003f2e200 */
        /* <DEDUP_REMOVED lines=8> */
[----:B0-----:R-:W-:Y:S05]  /*2310*/  CALL.REL.NOINC `($__internal_1_$__cuda_sm20_div_rn_f64_full) ;  /* 0x0000000800087944 */ /* 0x001fea0003c00000 */
[----:B------:R-:W-:Y:S02]  /*2320*/  IMAD.MOV.U32 R4, RZ, RZ, R36 ;  /* 0x000000ffff047224 */ /* 0x000fe400078e0024 */
[----:B------:R-:W-:-:S07]  /*2330*/  IMAD.MOV.U32 R5, RZ, RZ, R37 ;  /* 0x000000ffff057224 */ /* 0x000fce00078e0025 */
.L_x_102:
[----:B------:R-:W-:Y:S05]  /*2340*/  BSYNC.RECONVERGENT B3 ;  /* 0x0000000000037941 */ /* 0x000fea0003800200 */
.L_x_101:
[----:B------:R-:W-:Y:S01]  /*2350*/  UMOV UR18, 0x5182a994 ;  /* 0x5182a99400127882 */ /* 0x000fe20000000000 */
[----:B------:R-:W-:Y:S02]  /*2360*/  UMOV UR19, 0x3fd09d49 ;  /* 0x3fd09d4900137882 */ /* 0x000fe40000000000 */
[----:B0-----:R-:W-:Y:S01]  /*2370*/  DMUL R8, R8, -UR18 ;  /* 0x8000001208087c28 */ /* 0x001fe20008000000 */
[----:B------:R-:W-:Y:S01]  /*2380*/  UMOV UR18, 0x5460aa65 ;  /* 0x5460aa6500127882 */ /* 0x000fe20000000000 */
[----:B------:R-:W-:-:S06]  /*2390*/  UMOV UR19, 0x3ff42752 ;  /* 0x3ff4275200137882 */ /* 0x000fcc0000000000 */
[----:B------:R-:W-:-:S11]  /*23a0*/  DFMA R8, R4, UR18, R8 ;  /* 0x0000001204087c2b */ /* 0x000fd60008000008 */
.L_x_96:
[----:B------:R-:W-:Y:S05]  /*23b0*/  BSYNC.RECONVERGENT B2 ;  /* 0x0000000000027941 */ /* 0x000fea0003800200 */
.L_x_95:
[----:B------:R-:W-:-:S05]  /*23c0*/  LEA R3, R2, UR5, 0x3 ;  /* 0x0000000502037c11 */ /* 0x000fca000f8e18ff */
[----:B0-----:R2:W-:Y:S01]  /*23d0*/  STS.64 [R3], R8 ;  /* 0x0000000803007388 */ /* 0x0015e20000000a00 */
[----:B------:R-:W-:Y:S05]  /*23e0*/  BRA `(.L_x_93) ;  /* 0x0000000400747947 */ /* 0x000fea0003800000 */
.L_x_94:
[----:B------:R-:W-:Y:S01]  /*23f0*/  IMAD.MOV.U32 R3, RZ, RZ, -0x1 ;  /* 0xffffffffff037424 */ /* 0x000fe200078e00ff */
[----:B------:R-:W-:Y:S04]  /*2400*/  BSSY.RECONVERGENT B2, `(.L_x_103) ;  /* 0x0000059000027945 */ /* 0x000fe80003800200 */
[----:B------:R-:W-:-:S05]  /*2410*/  VIADDMNMX.U32 R3, R32, R3, 0x2, PT ;  /* 0x0000000220037446 */ /* 0x000fca0003800003 */
[----:B------:R-:W-:-:S04]  /*2420*/  IMAD.SHL.U32 R3, R3, 0x4, RZ ;  /* 0x0000000403037824 */ /* 0x000fc800078e00ff */
[----:B------:R-:W1:Y:S02]  /*2430*/  LDC R22, c[0x2][R3+0x24] ;  /* 0x0080090003167b82 */ /* 0x000e640000000800 */
[----:B-1----:R-:W-:-:S04]  /*2440*/  SHF.R.S32.HI R23, RZ, 0x1f, R22 ;  /* 0x0000001fff177819 */ /* 0x002fc80000011416 */
.L_x_240:
[----:B------:R-:W-:Y:S05]  /*2450*/  BRX R22 -0x2460                                                             (*"BRANCH_TARGETS .L_x_241,.L_x_242,.L_x_243"*) ;  /* 0xffffffd816e87949 */ /* 0x000fea000383ffff */
.L_x_243:
        /* <DEDUP_REMOVED lines=24> */
.L_x_106:
[----:B------:R-:W-:Y:S05]  /*25e0*/  BSYNC.RECONVERGENT B3 ;  /* 0x0000000000037941 */ /* 0x000fea0003800200 */
.L_x_105:
[----:B------:R-:W-:Y:S05]  /*25f0*/  BRA `(.L_x_104) ;  /* 0x0000000000e47947 */ /* 0x000fea0003800000 */
.L_x_241:
        /* <DEDUP_REMOVED lines=24> */
.L_x_108:
[----:B------:R-:W-:Y:S05]  /*2780*/  BSYNC.RECONVERGENT B3 ;  /* 0x0000000000037941 */ /* 0x000fea0003800200 */
.L_x_107:
[----:B------:R-:W-:Y:S05]  /*2790*/  BRA `(.L_x_104) ;  /* 0x00000000007c7947 */ /* 0x000fea0003800000 */
.L_x_242:
[----:B------:R-:W-:-:S13]  /*27a0*/  ISETP.NE.AND P0, PT, R18, RZ, PT ;  /* 0x000000ff1200720c */ /* 0x000fda0003f05270 */
        /* <DEDUP_REMOVED lines=23> */
.L_x_110:
[----:B------:R-:W-:Y:S05]  /*2920*/  BSYNC.RECONVERGENT B3 ;  /* 0x0000000000037941 */ /* 0x000fea0003800200 */
.L_x_109:
[----:B------:R-:W-:Y:S01]  /*2930*/  UMOV UR18, 0x5182a994 ;  /* 0x5182a99400127882 */ /* 0x000fe20000000000 */
[----:B------:R-:W-:Y:S02]  /*2940*/  UMOV UR19, 0x3fd09d49 ;  /* 0x3fd09d4900137882 */ /* 0x000fe40000000000 */
[----:B0-----:R-:W-:Y:S01]  /*2950*/  DMUL R8, R8, -UR18 ;  /* 0x8000001208087c28 */ /* 0x001fe20008000000 */
[----:B------:R-:W-:Y:S01]  /*2960*/  UMOV UR18, 0x5460aa65 ;  /* 0x5460aa6500127882 */ /* 0x000fe20000000000 */
[----:B------:R-:W-:-:S06]  /*2970*/  UMOV UR19, 0x3ff42752 ;  /* 0x3ff4275200137882 */ /* 0x000fcc0000000000 */
[----:B------:R-:W-:-:S11]  /*2980*/  DFMA R8, R4, UR18, R8 ;  /* 0x0000001204087c2b */ /* 0x000fd60008000008 */
.L_x_104:
[----:B------:R-:W-:Y:S05]  /*2990*/  BSYNC.RECONVERGENT B2 ;  /* 0x0000000000027941 */ /* 0x000fea0003800200 */
.L_x_103:
[----:B------:R-:W-:-:S05]  /*29a0*/  LEA R3, R2, UR5, 0x3 ;  /* 0x0000000502037c11 */ /* 0x000fca000f8e18ff */
[----:B0-----:R1:W-:Y:S02]  /*29b0*/  STS.64 [R3], R8 ;  /* 0x0000000803007388 */ /* 0x0013e40000000a00 */
.L_x_93:
[----:B------:R-:W-:Y:S05]  /*29c0*/  BSYNC.RECONVERGENT B1 ;  /* 0x0000000000017941 */ /* 0x000fea0003800200 */
.L_x_92:
[----:B------:R-:W-:Y:S01]  /*29d0*/  BAR.SYNC.DEFER_BLOCKING 0x0 ;  /* 0x0000000000007b1d */ /* 0x000fe20000010000 */
[----:B------:R-:W-:-:S05]  /*29e0*/  UIADD3 UR6, UPT, UPT, UR6, -0x1, URZ ;  /* 0xffffffff06067890 */ /* 0x000fca000fffe0ff */
[----:B------:R-:W-:Y:S01]  /*29f0*/  UMOV UR7, UR8 ;  /* 0x0000000800077c82 */ /* 0x000fe20008000000 */
[----:B------:R-:W-:Y:S06]  /*2a00*/  BRA.U UP1, `(.L_x_111) ;  /* 0xfffffff101907547 */ /* 0x000fec000b83ffff */
.L_x_91:
[C---:B-12---:R-:W-:Y:S02]  /*2a10*/  IMAD.SHL.U32 R3, R2.reuse, 0x40000000, RZ ;  /* 0x4000000002037824 */ /* 0x046fe400078e00ff */
[C---:B------:R-:W-:Y:S02]  /*2a20*/  VIADD R0, R2.reuse, 0x1 ;  /* 0x0000000102007836 */ /* 0x040fe40000000000 */
[----:B0-----:R-:W-:Y:S01]  /*2a30*/  IMAD.MOV.U32 R9, RZ, RZ, 0x8 ;  /* 0x00000008ff097424 */ /* 0x001fe200078e00ff */
[----:B------:R-:W-:Y:S02]  /*2a40*/  SHF.R.S32.HI R3, RZ, 0x1f, R3 ;  /* 0x0000001fff037819 */ /* 0x000fe40000011403 */
[----:B------:R-:W-:Y:S01]  /*2a50*/  SHF.R.U32.HI R0, RZ, 0x1, R0 ;  /* 0x00000001ff007819 */ /* 0x000fe20000011600 */
[----:B------:R-:W-:Y:S01]  /*2a60*/  IMAD.WIDE.U32 R8, R2, R9, UR14 ;  /* 0x0000000e02087e25 */ /* 0x000fe2000f8e0009 */
[----:B-----5:R-:W-:Y:S02]  /*2a70*/  LOP3.LUT R4, R3, UR16, RZ, 0xc0, !PT ;  /* 0x0000001003047c12 */ /* 0x020fe4000f8ec0ff */
[----:B------:R-:W-:-:S03]  /*2a80*/  LOP3.LUT R3, RZ, R0, RZ, 0x33, !PT ;  /* 0x00000000ff037212 */ /* 0x000fc600078e33ff */
[C---:B------:R-:W-:Y:S01]  /*2a90*/  IMAD.IADD R0, R4.reuse, 0x1, R0 ;  /* 0x0000000104007824 */ /* 0x040fe200078e0200 */
[----:B------:R-:W-:-:S04]  /*2aa0*/  IADD3 R3, PT, PT, R4, UR16, R3 ;  /* 0x0000001004037c10 */ /* 0x000fc8000fffe003 */
[----:B------:R-:W-:Y:S02]  /*2ab0*/  LEA R0, R0, UR8, 0x3 ;  /* 0x0000000800007c11 */ /* 0x000fe4000f8e18ff */
[----:B------:R-:W-:Y:S01]  /*2ac0*/  LEA R6, R3, UR8, 0x3 ;  /* 0x0000000803067c11 */ /* 0x000fe2000f8e18ff */
[----:B------:R-:W-:Y:S02]  /*2ad0*/  IMAD.MOV.U32 R3, RZ, RZ, 0x8 ;  /* 0x00000008ff037424 */ /* 0x000fe400078e00ff */
[----:B------:R-:W0:Y:S02]  /*2ae0*/  LDS.64 R4, [R0] ;  /* 0x0000000000047984 */ /* 0x000e240000000a00 */
[----:B------:R-:W-:Y:S02]  /*2af0*/  IMAD.WIDE.U32 R2, R2, R3, UR12 ;  /* 0x0000000c02027e25 */ /* 0x000fe4000f8e0003 */
[----:B------:R-:W1:Y:S04]  /*2b00*/  LDS.64 R6, [R6] ;  /* 0x0000000006067984 */ /* 0x000e680000000a00 */
[----:B0-----:R-:W-:Y:S04]  /*2b10*/  STG.E.64 desc[UR24][R8.64], R4 ;  /* 0x0000000408007986 */ /* 0x001fe8000c101b18 */
[----:B-1----:R-:W-:Y:S01]  /*2b20*/  STG.E.64 desc[UR24][R2.64], R6 ;  /* 0x0000000602007986 */ /* 0x002fe2000c101b18 */
[----:B------:R-:W-:Y:S05]  /*2b30*/  EXIT ;  /* 0x000000000000794d */ /* 0x000fea0003800000 */
        .weak           $__internal_1_$__cuda_sm20_div_rn_f64_full
        .type           $__internal_1_$__cuda_sm20_div_rn_f64_full,@function
        .size           $__internal_1_$__cuda_sm20_div_rn_f64_full,(.L_x_261 - $__internal_1_$__cuda_sm20_div_rn_f64_full)
$__internal_1_$__cuda_sm20_div_rn_f64_full:
[C---:B------:R-:W-:Y:S01]  /*2b40*/  FSETP.GEU.AND P0, PT, |R29|.reuse, 1.469367938527859385e-39, PT ;  /* 0x001000001d00780b */ /* 0x040fe20003f0e200 */
[----:B------:R-:W-:Y:S01]  /*2b50*/  IMAD.MOV.U32 R32, RZ, RZ, 0x1 ;  /* 0x00000001ff207424 */ /* 0x000fe200078e00ff */
[----:B------:R-:W-:Y:S01]  /*2b60*/  LOP3.LUT R26, R29, 0x800fffff, RZ, 0xc0, !PT ;  /* 0x800fffff1d1a7812 */ /* 0x000fe200078ec0ff */
[----:B------:R-:W-:Y:S01]  /*2b70*/  IMAD.MOV.U32 R5, RZ, RZ, 0x1ca00000 ;  /* 0x1ca00000ff057424 */ /* 0x000fe200078e00ff */
[C---:B------:R-:W-:Y:S01]  /*2b80*/  FSETP.GEU.AND P2, PT, |R31|.reuse, 1.469367938527859385e-39, PT ;  /* 0x001000001f00780b */ /* 0x040fe20003f4e200 */
[----:B------:R-:W-:Y:S01]  /*2b90*/  BSSY.RECONVERGENT B0, `(.L_x_112) ;  /* 0x0000052000007945 */ /* 0x000fe20003800200 */
        /* <DEDUP_REMOVED lines=9> */
[----:B------:R-:W-:Y:S02]  /*2c30*/  @!P2 ISETP.GE.U32.AND P3, PT, R3, R6, PT ;  /* 0x000000060300a20c */ /* 0x000fe40003f66070 */
[----:B------:R-:W-:Y:S02]  /*2c40*/  @!P0 LOP3.LUT R7, R27, 0x7ff00000, RZ, 0xc0, !PT ;  /* 0x7ff000001b078812 */ /* 0x000fe400078ec0ff */
[----:B------:R-:W-:-:S04]  /*2c50*/  @!P2 SEL R35, R5, 0x63400000, !P3 ;  /* 0x634000000523a807 */ /* 0x000fc80005800000 */
[----:B------:R-:W-:-:S04]  /*2c60*/  @!P2 LOP3.LUT R6, R35, 0x80000000, R31, 0xf8, !PT ;  /* 0x800000002306a812 */ /* 0x000fc800078ef81f */
[----:B------:R-:W-:Y:S01]  /*2c70*/  @!P2 LOP3.LUT R45, R6, 0x100000, RZ, 0xfc, !PT ;  /* 0x00100000062da812 */ /* 0x000fe200078efcff */
[----:B------:R-:W-:Y:S01]  /*2c80*/  IMAD.MOV.U32 R6, RZ, RZ, R3 ;  /* 0x000000ffff067224 */ /* 0x000fe200078e0003 */
[----:B0-----:R-:W-:-:S08]  /*2c90*/  DFMA R36, R32, -R26, 1 ;  /* 0x3ff000002024742b */ /* 0x001fd0000000081a */
        /* <DEDUP_REMOVED lines=28> */
[----:B------:R-:W-:Y:S01]  /*2e60*/  DFMA R26, R34, -R26, R32 ;  /* 0x8000001a221a722b */ /* 0x000fe20000000020 */
[----:B------:R-:W-:-:S09]  /*2e70*/  IMAD.MOV.U32 R30, RZ, RZ, RZ ;  /* 0x000000ffff1e7224 */ /* 0x000fd200078e00ff */
        /* <DEDUP_REMOVED lines=14> */
.L_x_113:
        /* <DEDUP_REMOVED lines=16> */
.L_x_116:
[----:B------:R-:W-:Y:S01]  /*3060*/  LOP3.LUT R37, R29, 0x80000, RZ, 0xfc, !PT ;  /* 0x000800001d257812 */ /* 0x000fe200078efcff */
[----:B------:R-:W-:Y:S01]  /*3070*/  IMAD.MOV.U32 R36, RZ, RZ, R28 ;  /* 0x000000ffff247224 */ /* 0x000fe200078e001c */
[----:B------:R-:W-:Y:S06]  /*3080*/  BRA `(.L_x_114) ;  /* 0x0000000000087947 */ /* 0x000fec0003800000 */
.L_x_115:
[----:B------:R-:W-:Y:S01]  /*3090*/  LOP3.LUT R37, R31, 0x80000, RZ, 0xfc, !PT ;  /* 0x000800001f257812 */ /* 0x000fe200078efcff */
[----:B------:R-:W-:-:S07]  /*30a0*/  IMAD.MOV.U32 R36, RZ, RZ, R30 ;  /* 0x000000ffff247224 */ /* 0x000fce00078e001e */
.L_x_114:
[----:B------:R-:W-:Y:S05]  /*30b0*/  BSYNC.RECONVERGENT B0 ;  /* 0x0000000000007941 */ /* 0x000fea0003800200 */
.L_x_112:
[----:B------:R-:W-:-:S04]  /*30c0*/  IMAD.MOV.U32 R5, RZ, RZ, 0x0 ;  /* 0x00000000ff057424 */ /* 0x000fc800078e00ff */
[----:B------:R-:W-:Y:S05]  /*30d0*/  RET.REL.NODEC R4 `(_Z27_iterativeGpuShiftedDiamondPdS_S_S_S_S_ii) ;  /* 0xffffffcc04c87950 */ /* 0x000fea0003c3ffff */
.L_x_117:
        /* <DEDUP_REMOVED lines=10> */
.L_x_261:


//--------------------- .text._Z26_iterativeGpuLowerTrianglePdS_S_S_S_S_S_ii --------------------------
	.section	.text._Z26_iterativeGpuLowerTrianglePdS_S_S_S_S_S_ii,"ax",@progbits
	.align	128
        .global         _Z26_iterativeGpuLowerTrianglePdS_S_S_S_S_S_ii
        .type           _Z26_iterativeGpuLowerTrianglePdS_S_S_S_S_S_ii,@function
        .size           _Z26_iterativeGpuLowerTrianglePdS_S_S_S_S_S_ii,(.L_x_262 - _Z26_iterativeGpuLowerTrianglePdS_S_S_S_S_S_ii)
        .other          _Z26_iterativeGpuLowerTrianglePdS_S_S_S_S_S_ii,@"STO_CUDA_ENTRY STV_DEFAULT"
_Z26_iterativeGpuLowerTrianglePdS_S_S_S_S_S_ii:
.text._Z26_iterativeGpuLowerTrianglePdS_S_S_S_S_S_ii:
[----:B------:R-:W-:Y:S01]  /*0000*/  LDC R1, c[0x0][0x37c] ;  /* 0x0000df00ff017b82 */ /* 0x000fe20000000800 */
[----:B------:R-:W0:Y:S01]  /*0010*/  S2R R2, SR_TID.X ;  /* 0x0000000000027919 */ /* 0x000e220000002100 */
[----:B------:R-:W1:Y:S06]  /*0020*/  LDCU UR21, c[0x0][0x360] ;  /* 0x00006c00ff1577ac */ /* 0x000e6c0008000800 */
[----:B------:R-:W2:Y:S01]  /*0030*/  S2UR UR16, SR_CTAID.X ;  /* 0x00000000001079c3 */ /* 0x000ea20000002500 */
[----:B------:R-:W-:Y:S01]  /*0040*/  IMAD.MOV.U32 R5, RZ, RZ, 0x8 ;  /* 0x00000008ff057424 */ /* 0x000fe200078e00ff */
[----:B------:R-:W3:Y:S01]  /*0050*/  LDCU.64 UR4, c[0x0][0x388] ;  /* 0x00007100ff0477ac */ /* 0x000ee20008000a00 */
[----:B------:R-:W-:Y:S01]  /*0060*/  IMAD.MOV.U32 R7, RZ, RZ, 0x8 ;  /* 0x00000008ff077424 */ /* 0x000fe200078e00ff */
[----:B------:R-:W4:Y:S01]  /*0070*/  LDCU.64 UR6, c[0x0][0x390] ;  /* 0x00007200ff0677ac */ /* 0x000f220008000a00 */
[----:B------:R-:W5:Y:S03]  /*0080*/  LDCU.64 UR30, c[0x0][0x358] ;  /* 0x00006b00ff1e77ac */ /* 0x000f660008000a00 */
[----:B------:R-:W5:Y:S01]  /*0090*/  S2UR UR18, SR_CgaCtaId ;  /* 0x00000000001279c3 */ /* 0x000f620000008800 */
[----:B------:R-:W5:Y:S01]  /*00a0*/  LDCU.64 UR22, c[0x0][0x398] ;  /* 0x00007300ff1677ac */ /* 0x000f620008000a00 */
[----:B-1----:R-:W-:Y:S01]  /*00b0*/  UIADD3 UR17, UPT, UPT, UR21, -0x1, URZ ;  /* 0xffffffff15117890 */ /* 0x002fe2000fffe0ff */
[----:B------:R-:W1:Y:S01]  /*00c0*/  LDCU.128 UR24, c[0x0][0x3a0] ;  /* 0x00007400ff1877ac */ /* 0x000e620008000c00 */
[----:B--2---:R-:W-:Y:S01]  /*00d0*/  UIMAD UR16, UR21, UR16, URZ ;  /* 0x00000010151072a4 */ /* 0x004fe2000f8e02ff */
[----:B------:R-:W-:Y:S01]  /*00e0*/  UMOV UR8, 0x400 ;  /* 0x0000040000087882 */ /* 0x000fe20000000000 */
[----:B------:R-:W2:Y:S02]  /*00f0*/  LDCU.64 UR28, c[0x0][0x3b0] ;  /* 0x00007600ff1c77ac */ /* 0x000ea40008000a00 */
[----:B0-----:R-:W-:Y:S01]  /*0100*/  ISETP.NE.AND P0, PT, R2, UR17, PT ;  /* 0x0000001102007c0c */ /* 0x001fe2000bf05270 */
[----:B---3--:R-:W-:-:S02]  /*0110*/  UIMAD.WIDE UR4, UR16, 0x8, UR4 ;  /* 0x00000008100478a5 */ /* 0x008fc4000f8e0204 */
[----:B----4-:R-:W-:-:S10]  /*0120*/  UIMAD.WIDE UR6, UR16, 0x8, UR6 ;  /* 0x00000008100678a5 */ /* 0x010fd4000f8e0206 */
[----:B------:R-:W-:-:S04]  /*0130*/  @P0 IMAD.WIDE.U32 R4, R2, R5, UR4 ;  /* 0x0000000402040e25 */ /* 0x000fc8000f8e0005 */
[C---:B------:R-:W-:Y:S02]  /*0140*/  @P0 IMAD.WIDE.U32 R6, R2.reuse, R7, UR6 ;  /* 0x0000000602060e25 */ /* 0x040fe4000f8e0007 */
[----:B-----5:R-:W3:Y:S04]  /*0150*/  @P0 LDG.E.64 R4, desc[UR30][R4.64] ;  /* 0x0000001e04040981 */ /* 0x020ee8000c1e1b00 */
[----:B------:R-:W4:Y:S01]  /*0160*/  @P0 LDG.E.64 R6, desc[UR30][R6.64] ;  /* 0x0000001e06060981 */ /* 0x000f22000c1e1b00 */
[----:B------:R-:W0:Y:S01]  /*0170*/  LDC R3, c[0x0][0x360] ;  /* 0x0000d800ff037b82 */ /* 0x000e220000000800 */
[----:B------:R-:W-:Y:S01]  /*0180*/  @P0 IMAD.SHL.U32 R0, R2, 0x40000000, RZ ;  /* 0x4000000002000824 */ /* 0x000fe200078e00ff */
[----:B------:R-:W-:Y:S02]  /*0190*/  ULEA UR18, UR18, UR8, 0x18 ;  /* 0x0000000812127291 */ /* 0x000fe4000f8ec0ff */
[----:B------:R-:W-:-:S02]  /*01a0*/  USHF.L.U32 UR14, UR16, 0x3, URZ ;  /* 0x00000003100e7899 */ /* 0x000fc400080006ff */
[----:B------:R-:W-:Y:S01]  /*01b0*/  @P0 SHF.R.S32.HI R0, RZ, 0x1f, R0 ;  /* 0x0000001fff000819 */ /* 0x000fe20000011400 */
[----:B------:R-:W-:Y:S01]  /*01c0*/  USHF.R.S32.HI UR32, URZ, 0x1f, UR16 ;  /* 0x0000001fff207899 */ /* 0x000fe20008011410 */
[----:B------:R-:W-:Y:S01]  /*01d0*/  IMAD.U32 R15, RZ, RZ, UR18 ;  /* 0x00000012ff0f7e24 */ /* 0x000fe2000f8e00ff */
[----:B------:R-:W-:Y:S01]  /*01e0*/  UIADD3 UR8, UP0, UPT, UR14, UR22, URZ ;  /* 0x000000160e087290 */ /* 0x000fe2000ff1e0ff */
[----:B------:R-:W-:Y:S01]  /*01f0*/  @P0 LOP3.LUT R8, R0, UR21, RZ, 0xc0, !PT ;  /* 0x0000001500080c12 */ /* 0x000fe2000f8ec0ff */
[----:B------:R-:W-:Y:S02]  /*0200*/  USHF.L.U64.HI UR15, UR16, 0x3, UR32 ;  /* 0x00000003100f7899 */ /* 0x000fe40008010220 */
[----:B-1----:R-:W-:Y:S02]  /*0210*/  UIADD3 UR10, UP1, UPT, UR14, UR24, URZ ;  /* 0x000000180e0a7290 */ /* 0x002fe4000ff3e0ff */
[----:B------:R-:W-:Y:S02]  /*0220*/  UIADD3 UR12, UP2, UPT, UR14, UR26, URZ ;  /* 0x0000001a0e0c7290 */ /* 0x000fe4000ff5e0ff */
[----:B------:R-:W-:-:S02]  /*0230*/  UIADD3.X UR9, UPT, UPT, UR15, UR23, URZ, UP0, !UPT ;  /* 0x000000170f097290 */ /* 0x000fc400087fe4ff */
[----:B--2---:R-:W-:Y:S02]  /*0240*/  UIADD3 UR14, UP0, UPT, UR14, UR28, URZ ;  /* 0x0000001c0e0e7290 */ /* 0x004fe4000ff1e0ff */
[----:B------:R-:W-:Y:S02]  /*0250*/  UIADD3.X UR11, UPT, UPT, UR15, UR25, URZ, UP1, !UPT ;  /* 0x000000190f0b7290 */ /* 0x000fe40008ffe4ff */
[----:B------:R-:W-:Y:S01]  /*0260*/  UIADD3.X UR13, UPT, UPT, UR15, UR27, URZ, UP2, !UPT ;  /* 0x0000001b0f0d7290 */ /* 0x000fe200097fe4ff */
[----:B0-----:R-:W-:Y:S01]  /*0270*/  @P0 IADD3 R3, PT, PT, R2, 0x1, R3 ;  /* 0x0000000102030810 */ /* 0x001fe20007ffe003 */
[----:B------:R-:W-:Y:S02]  /*0280*/  UIADD3.X UR15, UPT, UPT, UR15, UR29, URZ, UP0, !UPT ;  /* 0x0000001d0f0f7290 */ /* 0x000fe400087fe4ff */
[----:B------:R-:W-:Y:S01]  /*0290*/  UISETP.GE.U32.AND UP0, UPT, UR21, 0x2, UPT ;  /* 0x000000021500788c */ /* 0x000fe2000bf06070 */
[----:B------:R-:W-:Y:S01]  /*02a0*/  @P0 SHF.R.U32.HI R3, RZ, 0x1, R3 ;  /* 0x00000001ff030819 */ /* 0x000fe20000011603 */
[----:B------:R-:W-:-:S03]  /*02b0*/  ULEA UR19, UR21, UR18, 0x3 ;  /* 0x0000001215137291 */ /* 0x000fc6000f8e18ff */
[----:B------:R-:W-:-:S03]  /*02c0*/  @P0 LOP3.LUT R0, RZ, R3, RZ, 0x33, !PT ;  /* 0x00000003ff000212 */ /* 0x000fc600078e33ff */
[----:B------:R-:W-:Y:S01]  /*02d0*/  IMAD.U32 R28, RZ, RZ, UR19 ;  /* 0x00000013ff1c7e24 */ /* 0x000fe2000f8e00ff */
[----:B------:R-:W-:Y:S01]  /*02e0*/  @P0 IADD3 R0, PT, PT, R8, UR21, R0 ;  /* 0x0000001508000c10 */ /* 0x000fe2000fffe000 */
[----:B------:R-:W-:-:S03]  /*02f0*/  @P0 IMAD.IADD R8, R3, 0x1, R8 ;  /* 0x0000000103080824 */ /* 0x000fc600078e0208 */
[----:B------:R-:W-:Y:S02]  /*0300*/  @P0 LEA R3, R0, UR18, 0x3 ;  /* 0x0000001200030c11 */ /* 0x000fe4000f8e18ff */
[----:B------:R-:W-:-:S03]  /*0310*/  @P0 LEA R9, R8, UR18, 0x3 ;  /* 0x0000001208090c11 */ /* 0x000fc6000f8e18ff */
[----:B---3--:R0:W-:Y:S04]  /*0320*/  @P0 STS.64 [R3], R4 ;  /* 0x0000000403000388 */ /* 0x0081e80000000a00 */
[----:B----4-:R1:W-:Y:S01]  /*0330*/  @P0 STS.64 [R9], R6 ;  /* 0x0000000609000388 */ /* 0x0103e20000000a00 */
[----:B0-----:R-:W-:Y:S01]  /*0340*/  VIADD R3, R2, UR16 ;  /* 0x0000001002037c36 */ /* 0x001fe20008000000 */
[----:B------:R-:W-:Y:S06]  /*0350*/  BRA.U !UP0, `(.L_x_118) ;  /* 0x0000000d08e87547 */ /* 0x000fec000b800000 */
[----:B------:R-:W0:Y:S01]  /*0360*/  LDCU UR20, c[0x0][0x3b8] ;  /* 0x00007700ff1477ac */ /* 0x000e220008000800 */
[----:B-1----:R-:W-:Y:S01]  /*0370*/  IMAD.MOV.U32 R7, RZ, RZ, 0x8 ;  /* 0x00000008ff077424 */ /* 0x002fe200078e00ff */
[C---:B------:R-:W-:Y:S01]  /*0380*/  LOP3.LUT R4, R3.reuse, 0x80000001, RZ, 0xc0, !PT ;  /* 0x8000000103047812 */ /* 0x040fe200078ec0ff */
[----:B------:R-:W-:Y:S01]  /*0390*/  IMAD.U32 R15, RZ, RZ, UR18 ;  /* 0x00000012ff0f7e24 */ /* 0x000fe2000f8e00ff */
[----:B------:R-:W-:Y:S01]  /*03a0*/  USHF.R.U32.HI UR19, URZ, 0x1, UR21 ;  /* 0x00000001ff137899 */ /* 0x000fe20008011615 */
[----:B------:R-:W-:Y:S01]  /*03b0*/  LOP3.LUT R5, R3, 0x1, RZ, 0xc0, !PT ;  /* 0x0000000103057812 */ /* 0x000fe200078ec0ff */
[----:B------:R-:W-:Y:S02]  /*03c0*/  IMAD.WIDE.U32 R6, R2, R7, UR8 ;  /* 0x0000000802067e25 */ /* 0x000fe4000f8e0007 */
[----:B------:R-:W-:-:S03]  /*03d0*/  UIADD3 UR21, UPT, UPT, -UR19, UR21, URZ ;  /* 0x0000001513157290 */ /* 0x000fc6000fffe1ff */
[----:B------:R-:W-:Y:S01]  /*03e0*/  UMOV UR18, UR19 ;  /* 0x0000001300127c82 */ /* 0x000fe20008000000 */
[----:B0-----:R-:W-:-:S12]  /*03f0*/  UIADD3 UR20, UPT, UPT, UR20, -0x1, URZ ;  /* 0xffffffff14147890 */ /* 0x001fd8000fffe0ff */
.L_x_138:
        /* <DEDUP_REMOVED lines=10> */
[----:B------:R-:W-:Y:S01]  /*04a0*/  MOV R15, R27 ;  /* 0x0000001b000f7202 */ /* 0x000fe20000000f00 */
[----:B------:R-:W-:-:S04]  /*04b0*/  IMAD.MOV.U32 R28, RZ, RZ, R25 ;  /* 0x000000ffff1c7224 */ /* 0x000fc800078e0019 */
[----:B------:R-:W-:-:S13]  /*04c0*/  ISETP.GT.U32.AND P0, PT, R2, UR22, PT ;  /* 0x0000001602007c0c */ /* 0x000fda000bf04070 */
[----:B------:R-:W-:Y:S05]  /*04d0*/  @P0 BRA `(.L_x_120) ;  /* 0x0000000c006c0947 */ /* 0x000fea0003800000 */
[----:B------:R-:W-:Y:S01]  /*04e0*/  IMAD.MOV.U32 R29, RZ, RZ, 0x8 ;  /* 0x00000008ff1d7424 */ /* 0x000fe200078e00ff */
[----:B------:R0:W5:Y:S01]  /*04f0*/  LDG.E.64 R10, desc[UR30][R6.64] ;  /* 0x0000001e060a7981 */ /* 0x000162000c1e1b00 */
[----:B------:R-:W-:Y:S01]  /*0500*/  IMAD.MOV.U32 R23, RZ, RZ, 0x8 ;  /* 0x00000008ff177424 */ /* 0x000fe200078e00ff */
[----:B------:R-:W1:Y:S01]  /*0510*/  LDC R0, c[0x0][0x3bc] ;  /* 0x0000ef00ff007b82 */ /* 0x000e620000000800 */
[----:B------:R-:W-:Y:S02]  /*0520*/  IMAD.MOV.U32 R13, RZ, RZ, 0x8 ;  /* 0x00000008ff0d7424 */ /* 0x000fe400078e00ff */
[----:B------:R-:W-:-:S04]  /*0530*/  IMAD.WIDE.U32 R28, R2, R29, UR10 ;  /* 0x0000000a021c7e25 */ /* 0x000fc8000f8e001d */
[C---:B------:R-:W-:Y:S02]  /*0540*/  IMAD.WIDE.U32 R22, R2.reuse, R23, UR12 ;  /* 0x0000000c02167e25 */ /* 0x040fe4000f8e0017 */
[----:B------:R-:W5:Y:S02]  /*0550*/  LDG.E.64 R28, desc[UR30][R28.64] ;  /* 0x0000001e1c1c7981 */ /* 0x000f64000c1e1b00 */
[C---:B------:R-:W-:Y:S02]  /*0560*/  IMAD.WIDE.U32 R12, R2.reuse, R13, UR14 ;  /* 0x0000000e020c7e25 */ /* 0x040fe4000f8e000d */
[----:B------:R-:W5:Y:S04]  /*0570*/  LDG.E.64 R22, desc[UR30][R22.64] ;  /* 0x0000001e16167981 */ /* 0x000f68000c1e1b00 */
        /* <DEDUP_REMOVED lines=20> */
.L_x_244:
[----:B------:R-:W-:Y:S05]  /*06c0*/  BRX R18 -0x6d0                                                              (*"BRANCH_TARGETS .L_x_245,.L_x_246,.L_x_247"*) ;  /* 0xfffffff8124c7949 */ /* 0x000fea000383ffff */
.L_x_247:
        /* <DEDUP_REMOVED lines=21> */
[----:B------:R-:W-:Y:S05]  /*0820*/  CALL.REL.NOINC `($__internal_2_$__cuda_sm20_div_rn_f64_full) ;  /* 0x0000001400107944 */ /* 0x000fea0003c00000 */
[----:B------:R-:W-:Y:S02]  /*0830*/  IMAD.MOV.U32 R8, RZ, RZ, R20 ;  /* 0x000000ffff087224 */ /* 0x000fe400078e0014 */
[----:B------:R-:W-:-:S07]  /*0840*/  IMAD.MOV.U32 R9, RZ, RZ, R21 ;  /* 0x000000ffff097224 */ /* 0x000fce00078e0015 */
.L_x_125:
[----:B------:R-:W-:Y:S05]  /*0850*/  BSYNC.RECONVERGENT B3 ;  /* 0x0000000000037941 */ /* 0x000fea0003800200 */
.L_x_124:
[----:B------:R-:W-:Y:S05]  /*0860*/  BRA `(.L_x_123) ;  /* 0x0000000000ec7947 */ /* 0x000fea0003800000 */
.L_x_245:
        /* <DEDUP_REMOVED lines=22> */
[----:B------:R-:W-:Y:S01]  /*09d0*/  MOV R8, R20 ;  /* 0x0000001400087202 */ /* 0x000fe20000000f00 */
[----:B------:R-:W-:-:S07]  /*09e0*/  IMAD.MOV.U32 R9, RZ, RZ, R21 ;  /* 0x000000ffff097224 */ /* 0x000fce00078e0015 */
.L_x_127:
[----:B------:R-:W-:Y:S05]  /*09f0*/  BSYNC.RECONVERGENT B3 ;  /* 0x0000000000037941 */ /* 0x000fea0003800200 */
.L_x_126:
[----:B------:R-:W-:Y:S05]  /*0a00*/  BRA `(.L_x_123) ;  /* 0x0000000000847947 */ /* 0x000fea0003800000 */
.L_x_246:
        /* <DEDUP_REMOVED lines=20> */
[----:B------:R-:W-:Y:S01]  /*0b50*/  IMAD.MOV.U32 R10, RZ, RZ, R12 ;  /* 0x000000ffff0a7224 */ /* 0x000fe200078e000c */
[----:B------:R-:W-:Y:S01]  /*0b60*/  MOV R0, 0xb90 ;  /* 0x00000b9000007802 */ /* 0x000fe20000000f00 */
[----:B------:R-:W-:-:S07]  /*0b70*/  IMAD.MOV.U32 R11, RZ, RZ, R13 ;  /* 0x000000ffff0b7224 */ /* 0x000fce00078e000d */
[----:B----4-:R-:W-:Y:S05]  /*0b80*/  CALL.REL.NOINC `($__internal_2_$__cuda_sm20_div_rn_f64_full) ;  /* 0x0000001000387944 */ /* 0x010fea0003c00000 */
[----:B------:R-:W-:Y:S02]  /*0b90*/  IMAD.MOV.U32 R10, RZ, RZ, R20 ;  /* 0x000000ffff0a7224 */ /* 0x000fe400078e0014 */
[----:B------:R-:W-:-:S07]  /*0ba0*/  IMAD.MOV.U32 R11, RZ, RZ, R21 ;  /* 0x000000ffff0b7224 */ /* 0x000fce00078e0015 */
.L_x_129:
[----:B------:R-:W-:Y:S05]  /*0bb0*/  BSYNC.RECONVERGENT B3 ;  /* 0x0000000000037941 */ /* 0x000fea0003800200 */
.L_x_128:
[----:B------:R-:W-:Y:S01]  /*0bc0*/  UMOV UR22, 0x5182a994 ;  /* 0x5182a99400167882 */ /* 0x000fe20000000000 */
[----:B------:R-:W-:Y:S02]  /*0bd0*/  UMOV UR23, 0x3fd09d49 ;  /* 0x3fd09d4900177882 */ /* 0x000fe40000000000 */
[----:B----4-:R-:W-:Y:S01]  /*0be0*/  DMUL R8, R8, -UR22 ;  /* 0x8000001608087c28 */ /* 0x010fe20008000000 */
[----:B------:R-:W-:Y:S01]  /*0bf0*/  UMOV UR22, 0x5460aa65 ;  /* 0x5460aa6500167882 */ /* 0x000fe20000000000 */
[----:B------:R-:W-:-:S06]  /*0c00*/  UMOV UR23, 0x3ff42752 ;  /* 0x3ff4275200177882 */ /* 0x000fcc0000000000 */
[----:B------:R-:W-:-:S11]  /*0c10*/  DFMA R8, R10, UR22, R8 ;  /* 0x000000160a087c2b */ /* 0x000fd60008000008 */
.L_x_123:
[----:B------:R-:W-:Y:S05]  /*0c20*/  BSYNC.RECONVERGENT B2 ;  /* 0x0000000000027941 */ /* 0x000fea0003800200 */
.L_x_122:
[--C-:B-----5:R-:W-:Y:S02]  /*0c30*/  IMAD R11, R2, 0x8, R27.reuse ;  /* 0x00000008020b7824 */ /* 0x120fe400078e021b */
[----:B------:R-:W-:Y:S02]  /*0c40*/  IMAD.MOV.U32 R15, RZ, RZ, R27 ;  /* 0x000000ffff0f7224 */ /* 0x000fe400078e001b */
[----:B------:R-:W-:Y:S01]  /*0c50*/  IMAD.MOV.U32 R28, RZ, RZ, R25 ;  /* 0x000000ffff1c7224 */ /* 0x000fe200078e0019 */
[----:B----4-:R1:W-:Y:S01]  /*0c60*/  STS.64 [R11], R8 ;  /* 0x000000080b007388 */ /* 0x0103e20000000a00 */
[----:B------:R-:W-:Y:S05]  /*0c70*/  BRA `(.L_x_120) ;  /* 0x0000000400847947 */ /* 0x000fea0003800000 */
.L_x_121:
[----:B------:R-:W-:Y:S01]  /*0c80*/  IMAD.MOV.U32 R19, RZ, RZ, -0x1 ;  /* 0xffffffffff137424 */ /* 0x000fe200078e00ff */
[----:B------:R-:W-:Y:S04]  /*0c90*/  BSSY.RECONVERGENT B2, `(.L_x_130) ;  /* 0x000005b000027945 */ /* 0x000fe80003800200 */
[----:B------:R-:W-:-:S05]  /*0ca0*/  VIADDMNMX.U32 R18, R0, R19, 0x2, PT ;  /* 0x0000000200127446 */ /* 0x000fca0003800013 */
[----:B------:R-:W-:-:S04]  /*0cb0*/  IMAD.SHL.U32 R20, R18, 0x4, RZ ;  /* 0x0000000412147824 */ /* 0x000fc800078e00ff */
[----:B------:R-:W0:Y:S02]  /*0cc0*/  LDC R18, c[0x2][R20+0xc] ;  /* 0x0080030014127b82 */ /* 0x000e240000000800 */
[----:B0-----:R-:W-:-:S04]  /*0cd0*/  SHF.R.S32.HI R19, RZ, 0x1f, R18 ;  /* 0x0000001fff137819 */ /* 0x001fc80000011412 */
.L_x_248:
[----:B------:R-:W-:Y:S05]  /*0ce0*/  BRX R18 -0xcf0                                                              (*"BRANCH_TARGETS .L_x_249,.L_x_250,.L_x_251"*) ;  /* 0xfffffff012c47949 */ /* 0x000fea000383ffff */
.L_x_251:
[----:B------:R-:W-:-:S13]  /*0cf0*/  ISETP.NE.AND P0, PT, R0, RZ, PT ;  /* 0x000000ff0000720c */ /* 0x000fda0003f05270 */
[----:B------:R-:W-:Y:S05]  /*0d00*/  @P0 BRA `(.L_x_131) ;  /* 0x00000004004c0947 */ /* 0x000fea0003800000 */
[----:B-----5:R-:W4:Y:S01]  /*0d10*/  MUFU.RCP64H R19, R23 ;  /* 0x0000001700137308 */ /* 0x020f220000001800 */
[----:B------:R-:W-:Y:S01]  /*0d20*/  HFMA2 R18, -RZ, RZ, 0, 5.9604644775390625e-08 ;  /* 0x00000001ff127431 */ /* 0x000fe200000001ff */
        /* <DEDUP_REMOVED lines=20> */
.L_x_133:
[----:B------:R-:W-:Y:S05]  /*0e70*/  BSYNC.RECONVERGENT B3 ;  /* 0x0000000000037941 */ /* 0x000fea0003800200 */
.L_x_132:
[----:B------:R-:W-:Y:S05]  /*0e80*/  BRA `(.L_x_131) ;  /* 0x0000000000ec7947 */ /* 0x000fea0003800000 */
.L_x_249:
        /* <DEDUP_REMOVED lines=24> */
.L_x_135:
[----:B------:R-:W-:Y:S05]  /*1010*/  BSYNC.RECONVERGENT B3 ;  /* 0x0000000000037941 */ /* 0x000fea0003800200 */
.L_x_134:
[----:B------:R-:W-:Y:S05]  /*1020*/  BRA `(.L_x_131) ;  /* 0x0000000000847947 */ /* 0x000fea0003800000 */
.L_x_250:
        /* <DEDUP_REMOVED lines=26> */
.L_x_137:
[----:B------:R-:W-:Y:S05]  /*11d0*/  BSYNC.RECONVERGENT B3 ;  /* 0x0000000000037941 */ /* 0x000fea0003800200 */
.L_x_136:
[----:B------:R-:W-:Y:S01]  /*11e0*/  UMOV UR22, 0x5182a994 ;  /* 0x5182a99400167882 */ /* 0x000fe20000000000 */
[----:B------:R-:W-:Y:S02]  /*11f0*/  UMOV UR23, 0x3fd09d49 ;  /* 0x3fd09d4900177882 */ /* 0x000fe40000000000 */
[----:B----4-:R-:W-:Y:S01]  /*1200*/  DMUL R8, R8, -UR22 ;  /* 0x8000001608087c28 */ /* 0x010fe20008000000 */
[----:B------:R-:W-:Y:S01]  /*1210*/  UMOV UR22, 0x5460aa65 ;  /* 0x5460aa6500167882 */ /* 0x000fe20000000000 */
[----:B------:R-:W-:-:S06]  /*1220*/  UMOV UR23, 0x3ff42752 ;  /* 0x3ff4275200177882 */ /* 0x000fcc0000000000 */
[----:B------:R-:W-:-:S11]  /*1230*/  DFMA R8, R10, UR22, R8 ;  /* 0x000000160a087c2b */ /* 0x000fd60008000008 */
.L_x_131:
[----:B------:R-:W-:Y:S05]  /*1240*/  BSYNC.RECONVERGENT B2 ;  /* 0x0000000000027941 */ /* 0x000fea0003800200 */
.L_x_130:
[----:B-----5:R-:W-:Y:S01]  /*1250*/  IMAD R11, R2, 0x8, R27 ;  /* 0x00000008020b7824 */ /* 0x020fe200078e021b */
[----:B------:R-:W-:Y:S01]  /*1260*/  MOV R15, R27 ;  /* 0x0000001b000f7202 */ /* 0x000fe20000000f00 */
[----:B------:R-:W-:-:S03]  /*1270*/  IMAD.MOV.U32 R28, RZ, RZ, R25 ;  /* 0x000000ffff1c7224 */ /* 0x000fc600078e0019 */
[----:B----4-:R0:W-:Y:S04]  /*1280*/  STS.64 [R11], R8 ;  /* 0x000000080b007388 */ /* 0x0101e80000000a00 */
.L_x_120:
[----:B------:R-:W-:Y:S05]  /*1290*/  BSYNC.RECONVERGENT B1 ;  /* 0x0000000000017941 */ /* 0x000fea0003800200 */
.L_x_119:
[----:B------:R-:W-:Y:S01]  /*12a0*/  BAR.SYNC.DEFER_BLOCKING 0x0 ;  /* 0x0000000000007b1d */ /* 0x000fe20000010000 */
[----:B------:R-:W-:Y:S02]  /*12b0*/  UISETP.GT.AND UP0, UPT, UR18, 0x1, UPT ;  /* 0x000000011200788c */ /* 0x000fe4000bf04270 */
[----:B------:R-:W-:Y:S02]  /*12c0*/  UIADD3 UR22, UPT, UPT, UR18, -0x1, URZ ;  /* 0xffffffff12167890 */ /* 0x000fe4000fffe0ff */
[----:B------:R-:W-:-:S05]  /*12d0*/  UIADD3 UR21, UPT, UPT, UR21, 0x1, URZ ;  /* 0x0000000115157890 */ /* 0x000fca000fffe0ff */
[----:B------:R-:W-:Y:S01]  /*12e0*/  UMOV UR18, UR22 ;  /* 0x0000001600127c82 */ /* 0x000fe20008000000 */
[----:B------:R-:W-:Y:S06]  /*12f0*/  BRA.U UP0, `(.L_x_138) ;  /* 0xfffffff100407547 */ /* 0x000fec000b83ffff */
.L_x_118:
        /* <DEDUP_REMOVED lines=9> */
[----:B01----:R-:W-:Y:S01]  /*1390*/  IMAD.MOV.U32 R11, RZ, RZ, 0x8 ;  /* 0x00000008ff0b7424 */ /* 0x003fe200078e00ff */
[----:B------:R-:W0:Y:S03]  /*13a0*/  LDCU.64 UR4, c[0x0][0x3b8] ;  /* 0x00007700ff0477ac */ /* 0x000e260008000a00 */
[----:B------:R-:W3:Y:S01]  /*13b0*/  @!P0 LDG.E.64 R16, desc[UR30][R16.64] ;  /* 0x0000001e10108981 */ /* 0x000ee2000c1e1b00 */
[----:B------:R-:W-:-:S02]  /*13c0*/  IMAD.MOV.U32 R9, RZ, RZ, 0x8 ;  /* 0x00000008ff097424 */ /* 0x000fc400078e00ff */
[----:B------:R-:W-:Y:S02]  /*13d0*/  IMAD.MOV.U32 R13, RZ, RZ, 0x8 ;  /* 0x00000008ff0d7424 */ /* 0x000fe400078e00ff */
[----:B------:R-:W-:Y:S02]  /*13e0*/  IMAD.MOV.U32 R7, RZ, RZ, 0x8 ;  /* 0x00000008ff077424 */ /* 0x000fe400078e00ff */
[----:B------:R-:W-:-:S04]  /*13f0*/  IMAD.WIDE.U32 R10, R2, R11, UR10 ;  /* 0x0000000a020a7e25 */ /* 0x000fc8000f8e000b */
[C---:B------:R-:W-:Y:S02]  /*1400*/  IMAD.WIDE.U32 R8, R2.reuse, R9, UR12 ;  /* 0x0000000c02087e25 */ /* 0x040fe4000f8e0009 */
[----:B------:R-:W5:Y:S02]  /*1410*/  LDG.E.64 R10, desc[UR30][R10.64] ;  /* 0x0000001e0a0a7981 */ /* 0x000f64000c1e1b00 */
[C---:B------:R-:W-:Y:S02]  /*1420*/  IMAD.WIDE.U32 R12, R2.reuse, R13, UR14 ;  /* 0x0000000e020c7e25 */ /* 0x040fe4000f8e000d */
[----:B------:R-:W5:Y:S02]  /*1430*/  LDG.E.64 R8, desc[UR30][R8.64] ;  /* 0x0000001e08087981 */ /* 0x000f64000c1e1b00 */
[C---:B------:R-:W-:Y:S02]  /*1440*/  IMAD.WIDE.U32 R6, R2.reuse, R7, UR8 ;  /* 0x0000000802067e25 */ /* 0x040fe4000f8e0007 */
[----:B------:R-:W5:Y:S04]  /*1450*/  LDG.E.64 R12, desc[UR30][R12.64] ;  /* 0x0000001e0c0c7981 */ /* 0x000f68000c1e1b00 */
[----:B------:R-:W5:Y:S01]  /*1460*/  LDG.E.64 R6, desc[UR30][R6.64] ;  /* 0x0000001e06067981 */ /* 0x000f62000c1e1b00 */
[----:B------:R-:W-:-:S05]  /*1470*/  IMAD R0, R2, 0x8, R15 ;  /* 0x0000000802007824 */ /* 0x000fca00078e020f */
[----:B------:R-:W-:Y:S01]  /*1480*/  LDS.64 R4, [R0] ;  /* 0x0000000000047984 */ /* 0x000fe20000000a00 */
[----:B0-----:R-:W-:Y:S02]  /*1490*/  UISETP.NE.AND UP0, UPT, UR5, 0x2, UPT ;  /* 0x000000020500788c */ /* 0x001fe4000bf05270 */
[----:B------:R-:W-:Y:S01]  /*14a0*/  UIADD3 UR4, UPT, UPT, UR4, -0x1, URZ ;  /* 0xffffffff04047890 */ /* 0x000fe2000fffe0ff */
[----:B------:R-:W-:Y:S01]  /*14b0*/  BSSY.RECONVERGENT B1, `(.L_x_139) ;  /* 0x000006d000017945 */ /* 0x000fe20003800200 */
[----:B------:R-:W2:Y:S04]  /*14c0*/  @P1 LDS.64 R18, [R0+0x8] ;  /* 0x0000080000121984 */ /* 0x000ea80000000a00 */
[----:B------:R-:W3:Y:S01]  /*14d0*/  @P0 LDS.64 R16, [R0+-0x8] ;  /* 0xfffff80000100984 */ /* 0x000ee20000000a00 */
[----:B------:R-:W-:-:S02]  /*14e0*/  ISETP.NE.AND P1, PT, R3, UR4, PT ;  /* 0x0000000403007c0c */ /* 0x000fc4000bf25270 */
[----:B------:R-:W-:Y:S02]  /*14f0*/  ISETP.NE.AND P0, PT, R3, RZ, PT ;  /* 0x000000ff0300720c */ /* 0x000fe40003f05270 */
[----:B--2---:R-:W-:Y:S02]  /*1500*/  FSEL R18, R18, RZ, P1 ;  /* 0x000000ff12127208 */ /* 0x004fe40000800000 */
[----:B------:R-:W-:Y:S02]  /*1510*/  FSEL R19, R19, RZ, P1 ;  /* 0x000000ff13137208 */ /* 0x000fe40000800000 */
[----:B---3--:R-:W-:Y:S02]  /*1520*/  FSEL R14, R16, RZ, P0 ;  /* 0x000000ff100e7208 */ /* 0x008fe40000000000 */
[----:B------:R-:W-:Y:S01]  /*1530*/  FSEL R15, R17, RZ, P0 ;  /* 0x000000ff110f7208 */ /* 0x000fe20000000000 */
[----:B------:R-:W-:Y:S06]  /*1540*/  BRA.U !UP0, `(.L_x_140) ;  /* 0x0000000108f47547 */ /* 0x000fec000b800000 */
        /* <DEDUP_REMOVED lines=23> */
[----:B------:R-:W-:Y:S01]  /*16c0*/  MOV R11, R13 ;  /* 0x0000000d000b7202 */ /* 0x000fe20000000f00 */
[----:B------:R-:W-:Y:S01]  /*16d0*/  IMAD.MOV.U32 R22, RZ, RZ, R8 ;  /* 0x000000ffff167224 */ /* 0x000fe200078e0008 */
[----:B------:R-:W-:Y:S01]  /*16e0*/  MOV R0, 0x1710 ;  /* 0x0000171000007802 */ /* 0x000fe20000000f00 */
[----:B------:R-:W-:-:S07]  /*16f0*/  IMAD.MOV.U32 R23, RZ, RZ, R9 ;  /* 0x000000ffff177224 */ /* 0x000fce00078e0009 */
[----:B------:R-:W-:Y:S05]  /*1700*/  CALL.REL.NOINC `($__internal_2_$__cuda_sm20_div_rn_f64_full) ;  /* 0x0000000400587944 */ /* 0x000fea0003c00000 */
[----:B------:R-:W-:Y:S02]  /*1710*/  IMAD.MOV.U32 R4, RZ, RZ, R20 ;  /* 0x000000ffff047224 */ /* 0x000fe400078e0014 */
[----:B------:R-:W-:-:S07]  /*1720*/  IMAD.MOV.U32 R5, RZ, RZ, R21 ;  /* 0x000000ffff057224 */ /* 0x000fce00078e0015 */
.L_x_144:
[----:B------:R-:W-:Y:S05]  /*1730*/  BSYNC.RECONVERGENT B2 ;  /* 0x0000000000027941 */ /* 0x000fea0003800200 */
.L_x_143:
[----:B------:R-:W-:Y:S05]  /*1740*/  BRA `(.L_x_142) ;  /* 0x00000004000c7947 */ /* 0x000fea0003800000 */
.L_x_141:
        /* <DEDUP_REMOVED lines=24> */
[----:B------:R-:W-:Y:S05]  /*18d0*/  CALL.REL.NOINC `($__internal_2_$__cuda_sm20_div_rn_f64_full) ;  /* 0x0000000000e47944 */ /* 0x000fea0003c00000 */
[----:B------:R-:W-:Y:S02]  /*18e0*/  IMAD.MOV.U32 R4, RZ, RZ, R20 ;  /* 0x000000ffff047224 */ /* 0x000fe400078e0014 */
[----:B------:R-:W-:-:S07]  /*18f0*/  IMAD.MOV.U32 R5, RZ, RZ, R21 ;  /* 0x000000ffff057224 */ /* 0x000fce00078e0015 */
.L_x_146:
[----:B------:R-:W-:Y:S05]  /*1900*/  BSYNC.RECONVERGENT B2 ;  /* 0x0000000000027941 */ /* 0x000fea0003800200 */
.L_x_145:
[----:B------:R-:W-:Y:S05]  /*1910*/  BRA `(.L_x_142) ;  /* 0x0000000000987947 */ /* 0x000fea0003800000 */
.L_x_140:
        /* <DEDUP_REMOVED lines=30> */
.L_x_149:
[----:B------:R-:W-:Y:S05]  /*1b00*/  BSYNC.RECONVERGENT B3 ;  /* 0x0000000000037941 */ /* 0x000fea0003800200 */
.L_x_148:
[----:B------:R-:W-:Y:S01]  /*1b10*/  UMOV UR4, 0x5182a994 ;  /* 0x5182a99400047882 */ /* 0x000fe20000000000 */
[----:B------:R-:W-:Y:S02]  /*1b20*/  UMOV UR5, 0x3fd09d49 ;  /* 0x3fd09d4900057882 */ /* 0x000fe40000000000 */
[----:B------:R-:W-:Y:S01]  /*1b30*/  DMUL R4, R4, -UR4 ;  /* 0x8000000404047c28 */ /* 0x000fe20008000000 */
[----:B------:R-:W-:Y:S01]  /*1b40*/  UMOV UR4, 0x5460aa65 ;  /* 0x5460aa6500047882 */ /* 0x000fe20000000000 */
[----:B------:R-:W-:-:S06]  /*1b50*/  UMOV UR5, 0x3ff42752 ;  /* 0x3ff4275200057882 */ /* 0x000fcc0000000000 */
[----:B------:R-:W-:-:S11]  /*1b60*/  DFMA R4, R6, UR4, R4 ;  /* 0x0000000406047c2b */ /* 0x000fd60008000004 */
.L_x_147:
[----:B------:R-:W-:Y:S05]  /*1b70*/  BSYNC.RECONVERGENT B2 ;  /* 0x0000000000027941 */ /* 0x000fea0003800200 */
.L_x_142:
[----:B------:R-:W-:Y:S05]  /*1b80*/  BSYNC.RECONVERGENT B1 ;  /* 0x0000000000017941 */ /* 0x000fea0003800200 */
.L_x_139:
[----:B------:R-:W0:Y:S01]  /*1b90*/  S2UR UR5, SR_CgaCtaId ;  /* 0x00000000000579c3 */ /* 0x000e220000008800 */
[----:B------:R-:W-:Y:S01]  /*1ba0*/  UMOV UR4, 0x400 ;  /* 0x0000040000047882 */ /* 0x000fe20000000000 */
[C---:B-----5:R-:W-:Y:S01]  /*1bb0*/  IMAD R9, R2.reuse, 0x8, R28 ;  /* 0x0000000802097824 */ /* 0x060fe200078e021c */
[----:B------:R-:W-:-:S04]  /*1bc0*/  IADD3 R0, P0, PT, R2, UR16, RZ ;  /* 0x0000001002007c10 */ /* 0x000fc8000ff1e0ff */
[----:B------:R-:W-:Y:S01]  /*1bd0*/  STS.64 [R9], R4 ;  /* 0x0000000409007388 */ /* 0x000fe20000000a00 */
[----:B------:R-:W-:Y:S01]  /*1be0*/  IMAD.X R3, RZ, RZ, UR32, P0 ;  /* 0x00000020ff037e24 */ /* 0x000fe200080e06ff */
[----:B0-----:R-:W-:-:S06]  /*1bf0*/  ULEA UR4, UR5, UR4, 0x18 ;  /* 0x0000000405047291 */ /* 0x001fcc000f8ec0ff */
[----:B------:R-:W-:-:S05]  /*1c00*/  LEA R6, R2, UR4, 0x3 ;  /* 0x0000000402067c11 */ /* 0x000fca000f8e18ff */
[----:B------:R-:W0:Y:S01]  /*1c10*/  LDCU.64 UR4, c[0x0][0x380] ;  /* 0x00007000ff0477ac */ /* 0x000e220008000a00 */
[----:B------:R-:W1:Y:S01]  /*1c20*/  LDS.64 R6, [R6] ;  /* 0x0000000006067984 */ /* 0x000e620000000a00 */
[----:B0-----:R-:W-:-:S04]  /*1c30*/  LEA R2, P0, R0, UR4, 0x3 ;  /* 0x0000000400027c11 */ /* 0x001fc8000f8018ff */
[----:B------:R-:W-:-:S05]  /*1c40*/  LEA.HI.X R3, R0, UR5, R3, 0x3, P0 ;  /* 0x0000000500037c11 */ /* 0x000fca00080f1c03 */
[----:B-1----:R-:W-:Y:S01]  /*1c50*/  STG.E.64 desc[UR30][R2.64], R6 ;  /* 0x0000000602007986 */ /* 0x002fe2000c101b1e */
[----:B------:R-:W-:Y:S05]  /*1c60*/  EXIT ;  /* 0x000000000000794d */ /* 0x000fea0003800000 */
        .weak           $__internal_2_$__cuda_sm20_div_rn_f64_full
        .type           $__internal_2_$__cuda_sm20_div_rn_f64_full,@function
        .size           $__internal_2_$__cuda_sm20_div_rn_f64_full,(.L_x_262 - $__internal_2_$__cuda_sm20_div_rn_f64_full)
$__internal_2_$__cuda_sm20_div_rn_f64_full:
[----:B------:R-:W-:Y:S01]  /*1c70*/  FSETP.GEU.AND P2, PT, |R11|, 1.469367938527859385e-39, PT ;  /* 0x001000000b00780b */ /* 0x000fe20003f4e200 */
[--C-:B------:R-:W-:Y:S01]  /*1c80*/  IMAD.MOV.U32 R14, RZ, RZ, R22.reuse ;  /* 0x000000ffff0e7224 */ /* 0x100fe200078e0016 */
[C---:B------:R-:W-:Y:S01]  /*1c90*/  FSETP.GEU.AND P0, PT, |R23|.reuse, 1.469367938527859385e-39, PT ;  /* 0x001000001700780b */ /* 0x040fe20003f0e200 */
[----:B------:R-:W-:Y:S01]  /*1ca0*/  IMAD.MOV.U32 R15, RZ, RZ, R23 ;  /* 0x000000ffff0f7224 */ /* 0x000fe200078e0017 */
[----:B------:R-:W-:Y:S01]  /*1cb0*/  LOP3.LUT R12, R23, 0x800fffff, RZ, 0xc0, !PT ;  /* 0x800fffff170c7812 */ /* 0x000fe200078ec0ff */
[----:B------:R-:W-:Y:S01]  /*1cc0*/  IMAD.MOV.U32 R26, RZ, RZ, 0x1ca00000 ;  /* 0x1ca00000ff1a7424 */ /* 0x000fe200078e00ff */
[----:B------:R-:W-:Y:S01]  /*1cd0*/  LOP3.LUT R24, R11, 0x7ff00000, RZ, 0xc0, !PT ;  /* 0x7ff000000b187812 */ /* 0x000fe200078ec0ff */
[----:B------:R-:W-:Y:S01]  /*1ce0*/  IMAD.MOV.U32 R18, RZ, RZ, 0x1 ;  /* 0x00000001ff127424 */ /* 0x000fe200078e00ff */
[----:B------:R-:W-:Y:S01]  /*1cf0*/  LOP3.LUT R13, R12, 0x3ff00000, RZ, 0xfc, !PT ;  /* 0x3ff000000c0d7812 */ /* 0x000fe200078efcff */
[----:B------:R-:W-:Y:S01]  /*1d00*/  IMAD.MOV.U32 R12, RZ, RZ, R22 ;  /* 0x000000ffff0c7224 */ /* 0x000fe200078e0016 */
[----:B------:R-:W-:Y:S01]  /*1d10*/  LOP3.LUT R29, R23, 0x7ff00000, RZ, 0xc0, !PT ;  /* 0x7ff00000171d7812 */ /* 0x000fe200078ec0ff */
[----:B------:R-:W-:Y:S01]  /*1d20*/  BSSY.RECONVERGENT B0, `(.L_x_150) ;  /* 0x000004e000007945 */ /* 0x000fe20003800200 */
[----:B------:R-:W-:Y:S01]  /*1d30*/  MOV R16, R10 ;  /* 0x0000000a00107202 */ /* 0x000fe20000000f00 */
[----:B------:R-:W-:Y:S01]  /*1d40*/  @!P2 IMAD.MOV.U32 R20, RZ, RZ, RZ ;  /* 0x000000ffff14a224 */ /* 0x000fe200078e00ff */
[----:B------:R-:W-:Y:S01]  /*1d50*/  @!P2 LOP3.LUT R17, R15, 0x7ff00000, RZ, 0xc0, !PT ;  /* 0x7ff000000f11a812 */ /* 0x000fe200078ec0ff */
[----:B------:R-:W-:Y:S01]  /*1d60*/  @!P0 DMUL R12, R14, 8.98846567431157953865e+307 ;  /* 0x7fe000000e0c8828 */ /* 0x000fe20000000000 */
[----:B------:R-:W-:-:S02]  /*1d70*/  ISETP.GE.U32.AND P1, PT, R24, R29, PT ;  /* 0x0000001d1800720c */ /* 0x000fc40003f26070 */
[----:B------:R-:W-:Y:S02]  /*1d80*/  @!P2 ISETP.GE.U32.AND P3, PT, R24, R17, PT ;  /* 0x000000111800a20c */ /* 0x000fe40003f66070 */
[C---:B------:R-:W-:Y:S01]  /*1d90*/  SEL R17, R26.reuse, 0x63400000, !P1 ;  /* 0x634000001a117807 */ /* 0x040fe20004800000 */
[----:B------:R-:W0:Y:S01]  /*1da0*/  MUFU.RCP64H R19, R13 ;  /* 0x0000000d00137308 */ /* 0x000e220000001800 */
[----:B------:R-:W-:Y:S02]  /*1db0*/  @!P2 SEL R21, R26, 0x63400000, !P3 ;  /* 0x634000001a15a807 */ /* 0x000fe40005800000 */
[--C-:B------:R-:W-:Y:S02]  /*1dc0*/  LOP3.LUT R17, R17, 0x800fffff, R11.reuse, 0xf8, !PT ;  /* 0x800fffff11117812 */ /* 0x100fe400078ef80b */
[----:B------:R-:W-:Y:S02]  /*1dd0*/  @!P2 LOP3.LUT R21, R21, 0x80000000, R11, 0xf8, !PT ;  /* 0x800000001515a812 */ /* 0x000fe400078ef80b */
[----:B------:R-:W-:-:S02]  /*1de0*/  @!P0 LOP3.LUT R29, R13, 0x7ff00000, RZ, 0xc0, !PT ;  /* 0x7ff000000d1d8812 */ /* 0x000fc400078ec0ff */
[----:B------:R-:W-:-:S06]  /*1df0*/  @!P2 LOP3.LUT R21, R21, 0x100000, RZ, 0xfc, !PT ;  /* 0x001000001515a812 */ /* 0x000fcc00078efcff */
[----:B------:R-:W-:Y:S02]  /*1e00*/  @!P2 DFMA R16, R16, 2, -R20 ;  /* 0x400000001010a82b */ /* 0x000fe40000000814 */
[----:B0-----:R-:W-:-:S08]  /*1e10*/  DFMA R20, R18, -R12, 1 ;  /* 0x3ff000001214742b */ /* 0x001fd0000000080c */
[----:B------:R-:W-:-:S08]  /*1e20*/  DFMA R20, R20, R20, R20 ;  /* 0x000000141414722b */ /* 0x000fd00000000014 */
[----:B------:R-:W-:-:S08]  /*1e30*/  DFMA R20, R18, R20, R18 ;  /* 0x000000141214722b */ /* 0x000fd00000000012 */
[----:B------:R-:W-:-:S08]  /*1e40*/  DFMA R18, R20, -R12, 1 ;  /* 0x3ff000001412742b */ /* 0x000fd0000000080c */
[----:B------:R-:W-:-:S08]  /*1e50*/  DFMA R18, R20, R18, R20 ;  /* 0x000000121412722b */ /* 0x000fd00000000014 */
[----:B------:R-:W-:-:S08]  /*1e60*/  DMUL R20, R18, R16 ;  /* 0x0000001012147228 */ /* 0x000fd00000000000 */
[----:B------:R-:W-:-:S08]  /*1e70*/  DFMA R22, R20, -R12, R16 ;  /* 0x8000000c1416722b */ /* 0x000fd00000000010 */
[----:B------:R-:W-:Y:S01]  /*1e80*/  DFMA R22, R18, R22, R20 ;  /* 0x000000161216722b */ /* 0x000fe20000000014 */
[----:B------:R-:W-:Y:S01]  /*1e90*/  IMAD.MOV.U32 R18, RZ, RZ, R24 ;  /* 0x000000ffff127224 */ /* 0x000fe200078e0018 */
[----:B------:R-:W-:-:S05]  /*1ea0*/  @!P2 LOP3.LUT R18, R17, 0x7ff00000, RZ, 0xc0, !PT ;  /* 0x7ff000001112a812 */ /* 0x000fca00078ec0ff */
[----:B------:R-:W-:-:S05]  /*1eb0*/  VIADD R19, R18, 0xffffffff ;  /* 0xffffffff12137836 */ /* 0x000fca0000000000 */
[----:B------:R-:W-:Y:S01]  /*1ec0*/  ISETP.GT.U32.AND P0, PT, R19, 0x7feffffe, PT ;  /* 0x7feffffe1300780c */ /* 0x000fe20003f04070 */
[----:B------:R-:W-:-:S05]  /*1ed0*/  VIADD R19, R29, 0xffffffff ;  /* 0xffffffff1d137836 */ /* 0x000fca0000000000 */
[----:B------:R-:W-:-:S13]  /*1ee0*/  ISETP.GT.U32.OR P0, PT, R19, 0x7feffffe, P0 ;  /* 0x7feffffe1300780c */ /* 0x000fda0000704470 */
[----:B------:R-:W-:Y:S05]  /*1ef0*/  @P0 BRA `(.L_x_151) ;  /* 0x00000000006c0947 */ /* 0x000fea0003800000 */
[----:B------:R-:W-:-:S04]  /*1f00*/  LOP3.LUT R11, R15, 0x7ff00000, RZ, 0xc0, !PT ;  /* 0x7ff000000f0b7812 */ /* 0x000fc800078ec0ff */
[CC--:B------:R-:W-:Y:S02]  /*1f10*/  VIADDMNMX R10, R24.reuse, -R11.reuse, 0xb9600000, !PT ;  /* 0xb9600000180a7446 */ /* 0x0c0fe4000780090b */
[----:B------:R-:W-:Y:S02]  /*1f20*/  ISETP.GE.U32.AND P0, PT, R24, R11, PT ;  /* 0x0000000b1800720c */ /* 0x000fe40003f06070 */
[----:B------:R-:W-:Y:S02]  /*1f30*/  VIMNMX R10, PT, PT, R10, 0x46a00000, PT ;  /* 0x46a000000a0a7848 */ /* 0x000fe40003fe0100 */
[----:B------:R-:W-:-:S05]  /*1f40*/  SEL R11, R26, 0x63400000, !P0 ;  /* 0x634000001a0b7807 */ /* 0x000fca0004000000 */
[----:B------:R-:W-:Y:S02]  /*1f50*/  IMAD.IADD R18, R10, 0x1, -R11 ;  /* 0x000000010a127824 */ /* 0x000fe400078e0a0b */
[----:B------:R-:W-:Y:S02]  /*1f60*/  IMAD.MOV.U32 R10, RZ, RZ, RZ ;  /* 0x000000ffff0a7224 */ /* 0x000fe400078e00ff */
        /* <DEDUP_REMOVED lines=11> */
[----:B------:R-:W-:Y:S01]  /*2020*/  MOV R10, RZ ;  /* 0x000000ff000a7202 */ /* 0x000fe20000000f00 */
[----:B------:R-:W-:-:S05]  /*2030*/  DMUL.RP R12, R22, R12 ;  /* 0x0000000c160c7228 */ /* 0x000fca0000008000 */
[----:B------:R-:W-:-:S05]  /*2040*/  DFMA R10, R20, -R10, R22 ;  /* 0x8000000a140a722b */ /* 0x000fca0000000016 */
[----:B------:R-:W-:Y:S02]  /*2050*/  LOP3.LUT R15, R13, R15, RZ, 0x3c, !PT ;  /* 0x0000000f0d0f7212 */ /* 0x000fe400078e3cff */
[----:B------:R-:W-:-:S04]  /*2060*/  IADD3 R10, PT, PT, -R18, -0x43300000, RZ ;  /* 0xbcd00000120a7810 */ /* 0x000fc80007ffe1ff */
[----:B------:R-:W-:-:S04]  /*2070*/  FSETP.NEU.AND P0, PT, |R11|, R10, PT ;  /* 0x0000000a0b00720b */ /* 0x000fc80003f0d200 */
[----:B------:R-:W-:Y:S02]  /*2080*/  FSEL R20, R12, R20, !P0 ;  /* 0x000000140c147208 */ /* 0x000fe40004000000 */
[----:B------:R-:W-:Y:S01]  /*2090*/  FSEL R21, R15, R21, !P0 ;  /* 0x000000150f157208 */ /* 0x000fe20004000000 */
[----:B------:R-:W-:Y:S06]  /*20a0*/  BRA `(.L_x_152) ;  /* 0x0000000000547947 */ /* 0x000fec0003800000 */
.L_x_151:
        /* <DEDUP_REMOVED lines=16> */
.L_x_154:
[----:B------:R-:W-:Y:S01]  /*21b0*/  LOP3.LUT R21, R15, 0x80000, RZ, 0xfc, !PT ;  /* 0x000800000f157812 */ /* 0x000fe200078efcff */
[----:B------:R-:W-:Y:S01]  /*21c0*/  IMAD.MOV.U32 R20, RZ, RZ, R14 ;  /* 0x000000ffff147224 */ /* 0x000fe200078e000e */
[----:B------:R-:W-:Y:S06]  /*21d0*/  BRA `(.L_x_152) ;  /* 0x0000000000087947 */ /* 0x000fec0003800000 */
.L_x_153:
[----:B------:R-:W-:Y:S01]  /*21e0*/  LOP3.LUT R21, R11, 0x80000, RZ, 0xfc, !PT ;  /* 0x000800000b157812 */ /* 0x000fe200078efcff */
[----:B------:R-:W-:-:S07]  /*21f0*/  IMAD.MOV.U32 R20, RZ, RZ, R10 ;  /* 0x000000ffff147224 */ /* 0x000fce00078e000a */
.L_x_152:
[----:B------:R-:W-:Y:S05]  /*2200*/  BSYNC.RECONVERGENT B0 ;  /* 0x0000000000007941 */ /* 0x000fea0003800200 */
.L_x_150:
[----:B------:R-:W-:Y:S02]  /*2210*/  IMAD.MOV.U32 R10, RZ, RZ, R0 ;  /* 0x000000ffff0a7224 */ /* 0x000fe400078e0000 */
[----:B------:R-:W-:-:S04]  /*2220*/  IMAD.MOV.U32 R11, RZ, RZ, 0x0 ;  /* 0x00000000ff0b7424 */ /* 0x000fc800078e00ff */
[----:B------:R-:W-:Y:S05]  /*2230*/  RET.REL.NODEC R10 `(_Z26_iterativeGpuLowerTrianglePdS_S_S_S_S_S_ii) ;  /* 0xffffffdc0a707950 */ /* 0x000fea0003c3ffff */
.L_x_155:
        /* <DEDUP_REMOVED lines=12> */
.L_x_262:


//--------------------- .text._Z26_iterativeGpuUpperTrianglePdS_PKdS1_S1_S1_S1_ii --------------------------
	.section	.text._Z26_iterativeGpuUpperTrianglePdS_PKdS1_S1_S1_S1_ii,"ax",@progbits
	.align	128
        .global         _Z26_iterativeGpuUpperTrianglePdS_PKdS1_S1_S1_S1_ii
        .type           _Z26_iterativeGpuUpperTrianglePdS_PKdS1_S1_S1_S1_ii,@function
        .size           _Z26_iterativeGpuUpperTrianglePdS_PKdS1_S1_S1_S1_ii,(.L_x_263 - _Z26_iterativeGpuUpperTrianglePdS_PKdS1_S1_S1_S1_ii)
        .other          _Z26_iterativeGpuUpperTrianglePdS_PKdS1_S1_S1_S1_ii,@"STO_CUDA_ENTRY STV_DEFAULT"
_Z26_iterativeGpuUpperTrianglePdS_PKdS1_S1_S1_S1_ii:
.text._Z26_iterativeGpuUpperTrianglePdS_PKdS1_S1_S1_S1_ii:
[----:B------:R-:W-:Y:S01]  /*0000*/  LDC R1, c[0x0][0x37c] ;  /* 0x0000df00ff017b82 */ /* 0x000fe20000000800 */
[----:B------:R-:W0:Y:S07]  /*0010*/  S2R R0, SR_TID.X ;  /* 0x0000000000007919 */ /* 0x000e2e0000002100 */
[----:B------:R-:W1:Y:S01]  /*0020*/  S2UR UR5, SR_CTAID.X ;  /* 0x00000000000579c3 */ /* 0x000e620000002500 */
[----:B------:R-:W1:Y:S01]  /*0030*/  LDCU UR11, c[0x0][0x360] ;  /* 0x00006c00ff0b77ac */ /* 0x000e620008000800 */
[----:B------:R-:W2:Y:S01]  /*0040*/  LDCU.64 UR6, c[0x0][0x390] ;  /* 0x00007200ff0677ac */ /* 0x000ea20008000a00 */
[----:B------:R-:W3:Y:S01]  /*0050*/  LDCU.64 UR12, c[0x0][0x358] ;  /* 0x00006b00ff0c77ac */ /* 0x000ee20008000a00 */
[----:B-1----:R-:W-:-:S06]  /*0060*/  UIMAD UR5, UR11, UR5, URZ ;  /* 0x000000050b0572a4 */ /* 0x002fcc000f8e02ff */
[----:B------:R-:W-:Y:S01]  /*0070*/  IMAD.U32 R2, RZ, RZ, UR5 ;  /* 0x00000005ff027e24 */ /* 0x000fe2000f8e00ff */
[----:B0-----:R-:W-:-:S04]  /*0080*/  IADD3 R13, P0, PT, R0, UR5, RZ ;  /* 0x00000005000d7c10 */ /* 0x001fc8000ff1e0ff */
[----:B------:R-:W-:Y:S01]  /*0090*/  LEA.HI.X.SX32 R2, R2, RZ, 0x1, P0 ;  /* 0x000000ff02027211 */ /* 0x000fe200000f0eff */
[----:B------:R-:W-:-:S03]  /*00a0*/  IMAD.SHL.U32 R12, R13, 0x8, RZ ;  /* 0x000000080d0c7824 */ /* 0x000fc600078e00ff */
[----:B------:R-:W-:Y:S02]  /*00b0*/  SHF.L.U64.HI R13, R13, 0x3, R2 ;  /* 0x000000030d0d7819 */ /* 0x000fe40000010202 */
[----:B--2---:R-:W-:-:S04]  /*00c0*/  IADD3 R2, P0, PT, R12, UR6, RZ ;  /* 0x000000060c027c10 */ /* 0x004fc8000ff1e0ff */
[----:B------:R-:W-:-:S06]  /*00d0*/  IADD3.X R3, PT, PT, R13, UR7, RZ, P0, !PT ;  /* 0x000000070d037c10 */ /* 0x000fcc00087fe4ff */
[----:B---3--:R-:W2:Y:S01]  /*00e0*/  LDG.E.64 R2, desc[UR12][R2.64] ;  /* 0x0000000c02027981 */ /* 0x008ea2000c1e1b00 */
[----:B------:R-:W0:Y:S01]  /*00f0*/  S2UR UR6, SR_CgaCtaId ;  /* 0x00000000000679c3 */ /* 0x000e220000008800 */
[----:B------:R-:W-:Y:S01]  /*0100*/  UMOV UR4, 0x400 ;  /* 0x0000040000047882 */ /* 0x000fe20000000000 */
[----:B------:R-:W-:Y:S01]  /*0110*/  IMAD.U32 R4, RZ, RZ, UR11 ;  /* 0x0000000bff047e24 */ /* 0x000fe2000f8e00ff */
[----:B------:R-:W-:Y:S02]  /*0120*/  UISETP.GE.U32.AND UP0, UPT, UR11, 0x4, UPT ;  /* 0x000000040b00788c */ /* 0x000fe4000bf06070 */
[----:B0-----:R-:W-:-:S04]  /*0130*/  ULEA UR4, UR6, UR4, 0x18 ;  /* 0x0000000406047291 */ /* 0x001fc8000f8ec0ff */
[----:B------:R-:W-:Y:S02]  /*0140*/  ULEA UR7, UR11, UR4, 0x3 ;  /* 0x000000040b077291 */ /* 0x000fe4000f8e18ff */
[----:B------:R-:W-:-:S05]  /*0150*/  LEA R5, R0, UR4, 0x3 ;  /* 0x0000000400057c11 */ /* 0x000fca000f8e18ff */
[----:B------:R-:W-:Y:S01]  /*0160*/  IMAD R7, R4, 0x8, R5 ;  /* 0x0000000804077824 */ /* 0x000fe200078e0205 */
[----:B--2---:R0:W-:Y:S04]  /*0170*/  STS.64 [R5], R2 ;  /* 0x0000000205007388 */ /* 0x0041e80000000a00 */
[----:B------:R0:W-:Y:S01]  /*0180*/  STS.64 [R7], R2 ;  /* 0x0000000207007388 */ /* 0x0001e20000000a00 */
[----:B------:R-:W-:Y:S05]  /*0190*/  BRA.U !UP0, `(.L_x_156) ;  /* 0x0000000d08c87547 */ /* 0x000fea000b800000 */
[----:B------:R-:W1:Y:S01]  /*01a0*/  LDCU.64 UR14, c[0x0][0x3b0] ;  /* 0x00007600ff0e77ac */ /* 0x000e620008000a00 */
[----:B------:R-:W-:Y:S01]  /*01b0*/  VIADD R24, R0, UR5 ;  /* 0x0000000500187c36 */ /* 0x000fe20008000000 */
[----:B------:R-:W2:Y:S01]  /*01c0*/  LDCU.128 UR16, c[0x0][0x3a0] ;  /* 0x00007400ff1077ac */ /* 0x000ea20008000c00 */
[----:B------:R-:W3:Y:S01]  /*01d0*/  LDCU.64 UR20, c[0x0][0x398] ;  /* 0x00007300ff1477ac */ /* 0x000ee20008000a00 */
[----:B------:R-:W4:Y:S01]  /*01e0*/  LDCU UR8, c[0x0][0x3b8] ;  /* 0x00007700ff0877ac */ /* 0x000f220008000800 */
[----:B------:R-:W-:Y:S01]  /*01f0*/  USHF.R.U32.HI UR6, URZ, 0x1, UR11 ;  /* 0x00000001ff067899 */ /* 0x000fe2000801160b */
[C---:B-1----:R-:W-:Y:S01]  /*0200*/  IADD3 R8, P2, PT, R12.reuse, UR14, RZ ;  /* 0x0000000e0c087c10 */ /* 0x042fe2000ff5e0ff */
[----:B------:R-:W-:Y:S02]  /*0210*/  UMOV UR5, UR11 ;  /* 0x0000000b00057c82 */ /* 0x000fe40008000000 */
[----:B------:R-:W-:Y:S01]  /*0220*/  UIADD3 UR9, UPT, UPT, -UR6, URZ, URZ ;  /* 0x000000ff06097290 */ /* 0x000fe2000fffe1ff */
[----:B--2---:R-:W-:-:S02]  /*0230*/  IADD3 R4, P0, PT, R12, UR16, RZ ;  /* 0x000000100c047c10 */ /* 0x004fc4000ff1e0ff */
[----:B------:R-:W-:Y:S01]  /*0240*/  UMOV UR6, UR4 ;  /* 0x0000000400067c82 */ /* 0x000fe20008000000 */
[C---:B------:R-:W-:Y:S01]  /*0250*/  IADD3 R6, P1, PT, R12.reuse, UR18, RZ ;  /* 0x000000120c067c10 */ /* 0x040fe2000ff3e0ff */
[----:B------:R-:W-:Y:S01]  /*0260*/  UMOV UR4, URZ ;  /* 0x000000ff00047c82 */ /* 0x000fe20008000000 */
[----:B---3--:R-:W-:Y:S01]  /*0270*/  IADD3 R10, P3, PT, R12, UR20, RZ ;  /* 0x000000140c0a7c10 */ /* 0x008fe2000ff7e0ff */
[----:B------:R-:W-:Y:S01]  /*0280*/  UMOV UR10, UR7 ;  /* 0x00000007000a7c82 */ /* 0x000fe20008000000 */
[C---:B0-----:R-:W-:Y:S02]  /*0290*/  IADD3.X R5, PT, PT, R13.reuse, UR17, RZ, P0, !PT ;  /* 0x000000110d057c10 */ /* 0x041fe400087fe4ff */
[C---:B------:R-:W-:Y:S01]  /*02a0*/  IADD3.X R7, PT, PT, R13.reuse, UR19, RZ, P1, !PT ;  /* 0x000000130d077c10 */ /* 0x040fe20008ffe4ff */
[----:B----4-:R-:W-:Y:S01]  /*02b0*/  UIADD3 UR8, UPT, UPT, UR8, -0x1, URZ ;  /* 0xffffffff08087890 */ /* 0x010fe2000fffe0ff */
[C---:B------:R-:W-:Y:S02]  /*02c0*/  IADD3.X R9, PT, PT, R13.reuse, UR15, RZ, P2, !PT ;  /* 0x0000000f0d097c10 */ /* 0x040fe400097fe4ff */
[----:B------:R-:W-:-:S09]  /*02d0*/  IADD3.X R11, PT, PT, R13, UR21, RZ, P3, !PT ;  /* 0x000000150d0b7c10 */ /* 0x000fd20009ffe4ff */
.L_x_176:
        /* <DEDUP_REMOVED lines=10> */
[----:B------:R0:W5:Y:S04]  /*0380*/  LDG.E.64 R20, desc[UR12][R4.64] ;  /* 0x0000000c04147981 */ /* 0x000168000c1e1b00 */
        /* <DEDUP_REMOVED lines=23> */
.L_x_252:
[----:B------:R-:W-:Y:S05]  /*0500*/  BRX R30 -0x510                                                              (*"BRANCH_TARGETS .L_x_253,.L_x_254,.L_x_255"*) ;  /* 0xfffffff81ebc7949 */ /* 0x000fea000383ffff */
.L_x_255:
        /* <DEDUP_REMOVED lines=23> */
[----:B------:R-:W-:Y:S05]  /*0680*/  CALL.REL.NOINC `($__internal_3_$__cuda_sm20_div_rn_f64_full) ;  /* 0x0000000800dc7944 */ /* 0x000fea0003c00000 */
.L_x_163:
[----:B------:R-:W-:Y:S05]  /*0690*/  BSYNC.RECONVERGENT B2 ;  /* 0x0000000000027941 */ /* 0x000fea0003800200 */
.L_x_162:
[----:B------:R-:W-:Y:S02]  /*06a0*/  IMAD.MOV.U32 R14, RZ, RZ, R2 ;  /* 0x000000ffff0e7224 */ /* 0x000fe400078e0002 */
[----:B------:R-:W-:Y:S01]  /*06b0*/  IMAD.MOV.U32 R15, RZ, RZ, R3 ;  /* 0x000000ffff0f7224 */ /* 0x000fe200078e0003 */
[----:B------:R-:W-:Y:S06]  /*06c0*/  BRA `(.L_x_161) ;  /* 0x0000000000e47947 */ /* 0x000fec0003800000 */
.L_x_253:
[----:B------:R-:W-:-:S04]  /*06d0*/  LOP3.LUT R25, R24, 0x80000001, RZ, 0xc0, !PT ;  /* 0x8000000118197812 */ /* 0x000fc800078ec0ff */
        /* <DEDUP_REMOVED lines=21> */
[----:B------:R-:W-:Y:S05]  /*0830*/  CALL.REL.NOINC `($__internal_3_$__cuda_sm20_div_rn_f64_full) ;  /* 0x0000000800707944 */ /* 0x000fea0003c00000 */
.L_x_165:
[----:B------:R-:W-:Y:S05]  /*0840*/  BSYNC.RECONVERGENT B2 ;  /* 0x0000000000027941 */ /* 0x000fea0003800200 */
.L_x_164:
[----:B------:R-:W-:Y:S02]  /*0850*/  IMAD.MOV.U32 R14, RZ, RZ, R2 ;  /* 0x000000ffff0e7224 */ /* 0x000fe400078e0002 */
[----:B------:R-:W-:Y:S01]  /*0860*/  IMAD.MOV.U32 R15, RZ, RZ, R3 ;  /* 0x000000ffff0f7224 */ /* 0x000fe200078e0003 */
[----:B------:R-:W-:Y:S06]  /*0870*/  BRA `(.L_x_161) ;  /* 0x0000000000787947 */ /* 0x000fec0003800000 */
.L_x_254:
[----:B------:R-:W-:-:S04]  /*0880*/  LOP3.LUT R25, R24, 0x80000001, RZ, 0xc0, !PT ;  /* 0x8000000118197812 */ /* 0x000fc800078ec0ff */
        /* <DEDUP_REMOVED lines=21> */
[----:B----4-:R-:W-:Y:S05]  /*09e0*/  CALL.REL.NOINC `($__internal_3_$__cuda_sm20_div_rn_f64_full) ;  /* 0x0000000800047944 */ /* 0x010fea0003c00000 */
.L_x_167:
[----:B------:R-:W-:Y:S05]  /*09f0*/  BSYNC.RECONVERGENT B2 ;  /* 0x0000000000027941 */ /* 0x000fea0003800200 */
.L_x_166:
[----:B------:R-:W-:Y:S01]  /*0a00*/  UMOV UR14, 0x5182a994 ;  /* 0x5182a994000e7882 */ /* 0x000fe20000000000 */
[----:B------:R-:W-:Y:S02]  /*0a10*/  UMOV UR15, 0x3fd09d49 ;  /* 0x3fd09d49000f7882 */ /* 0x000fe40000000000 */
[----:B----4-:R-:W-:Y:S01]  /*0a20*/  DMUL R14, R14, -UR14 ;  /* 0x8000000e0e0e7c28 */ /* 0x010fe20008000000 */
[----:B------:R-:W-:Y:S01]  /*0a30*/  UMOV UR14, 0x5460aa65 ;  /* 0x5460aa65000e7882 */ /* 0x000fe20000000000 */
[----:B------:R-:W-:-:S06]  /*0a40*/  UMOV UR15, 0x3ff42752 ;  /* 0x3ff42752000f7882 */ /* 0x000fcc0000000000 */
[----:B------:R-:W-:-:S11]  /*0a50*/  DFMA R14, R2, UR14, R14 ;  /* 0x0000000e020e7c2b */ /* 0x000fd6000800000e */
.L_x_161:
[----:B------:R-:W-:Y:S05]  /*0a60*/  BSYNC.RECONVERGENT B1 ;  /* 0x0000000000017941 */ /* 0x000fea0003800200 */
.L_x_160:
[----:B-----5:R-:W-:-:S05]  /*0a70*/  LEA R3, R0, UR6, 0x3 ;  /* 0x0000000600037c11 */ /* 0x020fca000f8e18ff */
[----:B----4-:R1:W-:Y:S01]  /*0a80*/  STS.64 [R3], R14 ;  /* 0x0000000e03007388 */ /* 0x0103e20000000a00 */
[----:B------:R-:W-:Y:S05]  /*0a90*/  BRA `(.L_x_158) ;  /* 0x0000000400747947 */ /* 0x000fea0003800000 */
.L_x_159:
[----:B------:R-:W-:Y:S01]  /*0aa0*/  IMAD.MOV.U32 R26, RZ, RZ, -0x1 ;  /* 0xffffffffff1a7424 */ /* 0x000fe200078e00ff */
[----:B------:R-:W-:Y:S04]  /*0ab0*/  BSSY.RECONVERGENT B1, `(.L_x_168) ;  /* 0x0000059000017945 */ /* 0x000fe80003800200 */
[----:B------:R-:W-:-:S05]  /*0ac0*/  VIADDMNMX.U32 R26, R25, R26, 0x2, PT ;  /* 0x00000002191a7446 */ /* 0x000fca000380001a */
[----:B------:R-:W-:-:S04]  /*0ad0*/  IMAD.SHL.U32 R30, R26, 0x4, RZ ;  /* 0x000000041a1e7824 */ /* 0x000fc800078e00ff */
[----:B------:R-:W0:Y:S02]  /*0ae0*/  LDC R26, c[0x2][R30+0xc] ;  /* 0x008003001e1a7b82 */ /* 0x000e240000000800 */
[----:B0-----:R-:W-:-:S04]  /*0af0*/  SHF.R.S32.HI R27, RZ, 0x1f, R26 ;  /* 0x0000001fff1b7819 */ /* 0x001fc8000001141a */
.L_x_256:
[----:B------:R-:W-:Y:S05]  /*0b00*/  BRX R26 -0xb10                                                              (*"BRANCH_TARGETS .L_x_257,.L_x_258,.L_x_259"*) ;  /* 0xfffffff41a3c7949 */ /* 0x000fea000383ffff */
.L_x_259:
        /* <DEDUP_REMOVED lines=22> */
.L_x_171:
[----:B------:R-:W-:Y:S05]  /*0c70*/  BSYNC.RECONVERGENT B2 ;  /* 0x0000000000027941 */ /* 0x000fea0003800200 */
.L_x_170:
[----:B------:R-:W-:Y:S02]  /*0c80*/  IMAD.MOV.U32 R14, RZ, RZ, R2 ;  /* 0x000000ffff0e7224 */ /* 0x000fe400078e0002 */
[----:B------:R-:W-:Y:S01]  /*0c90*/  IMAD.MOV.U32 R15, RZ, RZ, R3 ;  /* 0x000000ffff0f7224 */ /* 0x000fe200078e0003 */
[----:B------:R-:W-:Y:S06]  /*0ca0*/  BRA `(.L_x_169) ;  /* 0x0000000000e47947 */ /* 0x000fec0003800000 */
.L_x_257:
[----:B------:R-:W-:-:S04]  /*0cb0*/  LOP3.LUT R25, R24, 0x1, RZ, 0xc0, !PT ;  /* 0x0000000118197812 */ /* 0x000fc800078ec0ff */
[----:B------:R-:W-:-:S13]  /*0cc0*/  ISETP.NE.U32.AND P0, PT, R25, 0x1, PT ;  /* 0x000000011900780c */ /* 0x000fda0003f05070 */
[----:B------:R-:W-:Y:S05]  /*0cd0*/  @!P0 BRA `(.L_x_169) ;  /* 0x0000000000d88947 */ /* 0x000fea0003800000 */
        /* <DEDUP_REMOVED lines=20> */
.L_x_173:
[----:B------:R-:W-:Y:S05]  /*0e20*/  BSYNC.RECONVERGENT B2 ;  /* 0x0000000000027941 */ /* 0x000fea0003800200 */
.L_x_172:
[----:B------:R-:W-:Y:S02]  /*0e30*/  IMAD.MOV.U32 R14, RZ, RZ, R2 ;  /* 0x000000ffff0e7224 */ /* 0x000fe400078e0002 */
[----:B------:R-:W-:Y:S01]  /*0e40*/  IMAD.MOV.U32 R15, RZ, RZ, R3 ;  /* 0x000000ffff0f7224 */ /* 0x000fe200078e0003 */
[----:B------:R-:W-:Y:S06]  /*0e50*/  BRA `(.L_x_169) ;  /* 0x0000000000787947 */ /* 0x000fec0003800000 */
.L_x_258:
        /* <DEDUP_REMOVED lines=23> */
.L_x_175:
[----:B------:R-:W-:Y:S05]  /*0fd0*/  BSYNC.RECONVERGENT B2 ;  /* 0x0000000000027941 */ /* 0x000fea0003800200 */
.L_x_174:
[----:B------:R-:W-:Y:S01]  /*0fe0*/  UMOV UR14, 0x5182a994 ;  /* 0x5182a994000e7882 */ /* 0x000fe20000000000 */
[----:B------:R-:W-:Y:S02]  /*0ff0*/  UMOV UR15, 0x3fd09d49 ;  /* 0x3fd09d49000f7882 */ /* 0x000fe40000000000 */
[----:B----4-:R-:W-:Y:S01]  /*1000*/  DMUL R14, R14, -UR14 ;  /* 0x8000000e0e0e7c28 */ /* 0x010fe20008000000 */
[----:B------:R-:W-:Y:S01]  /*1010*/  UMOV UR14, 0x5460aa65 ;  /* 0x5460aa65000e7882 */ /* 0x000fe20000000000 */
[----:B------:R-:W-:-:S06]  /*1020*/  UMOV UR15, 0x3ff42752 ;  /* 0x3ff42752000f7882 */ /* 0x000fcc0000000000 */
[----:B------:R-:W-:-:S11]  /*1030*/  DFMA R14, R2, UR14, R14 ;  /* 0x0000000e020e7c2b */ /* 0x000fd6000800000e */
.L_x_169:
[----:B------:R-:W-:Y:S05]  /*1040*/  BSYNC.RECONVERGENT B1 ;  /* 0x0000000000017941 */ /* 0x000fea0003800200 */
.L_x_168:
[----:B-----5:R-:W-:-:S05]  /*1050*/  LEA R3, R0, UR6, 0x3 ;  /* 0x0000000600037c11 */ /* 0x020fca000f8e18ff */
[----:B----4-:R0:W-:Y:S02]  /*1060*/  STS.64 [R3], R14 ;  /* 0x0000000e03007388 */ /* 0x0101e40000000a00 */
.L_x_158:
[----:B------:R-:W-:Y:S05]  /*1070*/  BSYNC.RECONVERGENT B0 ;  /* 0x0000000000007941 */ /* 0x000fea0003800200 */
.L_x_157:
[----:B------:R-:W-:Y:S01]  /*1080*/  BAR.SYNC.DEFER_BLOCKING 0x0 ;  /* 0x0000000000007b1d */ /* 0x000fe20000010000 */
[----:B------:R-:W-:-:S05]  /*1090*/  UIADD3 UR5, UPT, UPT, UR5, -0x1, URZ ;  /* 0xffffffff05057890 */ /* 0x000fca000fffe0ff */
[----:B------:R-:W-:Y:S01]  /*10a0*/  UMOV UR10, UR7 ;  /* 0x00000007000a7c82 */ /* 0x000fe20008000000 */
[----:B------:R-:W-:Y:S06]  /*10b0*/  BRA.U UP1, `(.L_x_176) ;  /* 0xfffffff101887547 */ /* 0x000fec000b83ffff */
.L_x_156:
[C---:B0-----:R-:W-:Y:S01]  /*10c0*/  IMAD.SHL.U32 R2, R0.reuse, 0x40000000, RZ ;  /* 0x4000000000027824 */ /* 0x041fe200078e00ff */
[----:B------:R-:W0:Y:S01]  /*10d0*/  LDCU.128 UR16, c[0x0][0x380] ;  /* 0x00007000ff1077ac */ /* 0x000e220008000c00 */
[----:B------:R-:W-:-:S03]  /*10e0*/  VIADD R0, R0, 0x1 ;  /* 0x0000000100007836 */ /* 0x000fc60000000000 */
[----:B------:R-:W-:Y:S02]  /*10f0*/  SHF.R.S32.HI R2, RZ, 0x1f, R2 ;  /* 0x0000001fff027819 */ /* 0x000fe40000011402 */
[----:B------:R-:W-:Y:S02]  /*1100*/  SHF.R.U32.HI R0, RZ, 0x1, R0 ;  /* 0x00000001ff007819 */ /* 0x000fe40000011600 */
[----:B-1----:R-:W-:Y:S02]  /*1110*/  LOP3.LUT R3, R2, UR11, RZ, 0xc0, !PT ;  /* 0x0000000b02037c12 */ /* 0x002fe4000f8ec0ff */
[----:B------:R-:W-:-:S03]  /*1120*/  LOP3.LUT R2, RZ, R0, RZ, 0x33, !PT ;  /* 0x00000000ff027212 */ /* 0x000fc600078e33ff */
[----:B------:R-:W-:Y:S01]  /*1130*/  IMAD.IADD R0, R0, 0x1, R3 ;  /* 0x0000000100007824 */ /* 0x000fe200078e0203 */
[----:B------:R-:W-:-:S04]  /*1140*/  IADD3 R2, PT, PT, R3, UR11, R2 ;  /* 0x0000000b03027c10 */ /* 0x000fc8000fffe002 */
[----:B------:R-:W-:Y:S02]  /*1150*/  LEA R0, R0, UR7, 0x3 ;  /* 0x0000000700007c11 */ /* 0x000fe4000f8e18ff */
[----:B------:R-:W-:Y:S02]  /*1160*/  LEA R4, R2, UR7, 0x3 ;  /* 0x0000000702047c11 */ /* 0x000fe4000f8e18ff */
[C---:B0-----:R-:W-:Y:S01]  /*1170*/  IADD3 R6, P0, PT, R12.reuse, UR16, RZ ;  /* 0x000000100c067c10 */ /* 0x041fe2000ff1e0ff */
[----:B------:R-:W0:Y:S01]  /*1180*/  LDS.64 R2, [R0] ;  /* 0x0000000000027984 */ /* 0x000e220000000a00 */
[----:B------:R-:W-:Y:S02]  /*1190*/  IADD3 R12, P1, PT, R12, UR18, RZ ;  /* 0x000000120c0c7c10 */ /* 0x000fe4000ff3e0ff */
[C---:B------:R-:W-:Y:S01]  /*11a0*/  IADD3.X R7, PT, PT, R13.reuse, UR17, RZ, P0, !PT ;  /* 0x000000110d077c10 */ /* 0x040fe200087fe4ff */
[----:B------:R-:W1:Y:S01]  /*11b0*/  LDS.64 R4, [R4] ;  /* 0x0000000004047984 */ /* 0x000e620000000a00 */
[----:B------:R-:W-:-:S03]  /*11c0*/  IADD3.X R13, PT, PT, R13, UR19, RZ, P1, !PT ;  /* 0x000000130d0d7c10 */ /* 0x000fc60008ffe4ff */
[----:B0-----:R-:W-:Y:S04]  /*11d0*/  STG.E.64 desc[UR12][R6.64], R2 ;  /* 0x0000000206007986 */ /* 0x001fe8000c101b0c */
[----:B-1----:R-:W-:Y:S01]  /*11e0*/  STG.E.64 desc[UR12][R12.64], R4 ;  /* 0x000000040c007986 */ /* 0x002fe2000c101b0c */
[----:B------:R-:W-:Y:S05]  /*11f0*/  EXIT ;  /* 0x000000000000794d */ /* 0x000fea0003800000 */
        .weak           $__internal_3_$__cuda_sm20_div_rn_f64_full
        .type           $__internal_3_$__cuda_sm20_div_rn_f64_full,@function
        .size           $__internal_3_$__cuda_sm20_div_rn_f64_full,(.L_x_263 - $__internal_3_$__cuda_sm20_div_rn_f64_full)
$__internal_3_$__cuda_sm20_div_rn_f64_full:
        /* <DEDUP_REMOVED lines=11> */
[----:B------:R-:W-:Y:S01]  /*12b0*/  ISETP.GE.U32.AND P1, PT, R31, R32, PT ;  /* 0x000000201f00720c */ /* 0x000fe20003f26070 */
[----:B------:R-:W-:Y:S02]  /*12c0*/  IMAD.MOV.U32 R33, RZ, RZ, R31 ;  /* 0x000000ffff217224 */ /* 0x000fe400078e001f */
[----:B------:R-:W-:Y:S02]  /*12d0*/  @!P2 LOP3.LUT R26, R17, 0x7ff00000, RZ, 0xc0, !PT ;  /* 0x7ff00000111aa812 */ /* 0x000fe400078ec0ff */
[----:B------:R-:W0:Y:S02]  /*12e0*/  MUFU.RCP64H R23, R3 ;  /* 0x0000000300177308 */ /* 0x000e240000001800 */
[----:B------:R-:W-:Y:S01]  /*12f0*/  @!P2 ISETP.GE.U32.AND P3, PT, R31, R26, PT ;  /* 0x0000001a1f00a20c */ /* 0x000fe20003f66070 */
[----:B------:R-:W-:Y:S01]  /*1300*/  @!P2 IMAD.MOV.U32 R26, RZ, RZ, RZ ;  /* 0x000000ffff1aa224 */ /* 0x000fe200078e00ff */
[----:B------:R-:W-:-:S02]  /*1310*/  @!P0 LOP3.LUT R32, R3, 0x7ff00000, RZ, 0xc0, !PT ;  /* 0x7ff0000003208812 */ /* 0x000fc400078ec0ff */
[----:B------:R-:W-:-:S03]  /*1320*/  @!P2 SEL R27, R25, 0x63400000, !P3 ;  /* 0x63400000191ba807 */ /* 0x000fc60005800000 */
[----:B------:R-:W-:Y:S01]  /*1330*/  VIADD R34, R32, 0xffffffff ;  /* 0xffffffff20227836 */ /* 0x000fe20000000000 */
[----:B------:R-:W-:-:S04]  /*1340*/  @!P2 LOP3.LUT R27, R27, 0x80000000, R19, 0xf8, !PT ;  /* 0x800000001b1ba812 */ /* 0x000fc800078ef813 */
[----:B------:R-:W-:Y:S01]  /*1350*/  @!P2 LOP3.LUT R27, R27, 0x100000, RZ, 0xfc, !PT ;  /* 0x001000001b1ba812 */ /* 0x000fe200078efcff */
        /* <DEDUP_REMOVED lines=13> */
[----:B------:R-:W-:-:S03]  /*1430*/  DFMA R26, R22, -R2, R20 ;  /* 0x80000002161a722b */ /* 0x000fc60000000014 */
[----:B------:R-:W-:-:S05]  /*1440*/  ISETP.GT.U32.OR P0, PT, R34, 0x7feffffe, P0 ;  /* 0x7feffffe2200780c */ /* 0x000fca0000704470 */
[----:B------:R-:W-:-:S08]  /*1450*/  DFMA R26, R28, R26, R22 ;  /* 0x0000001a1c1a722b */ /* 0x000fd00000000016 */
        /* <DEDUP_REMOVED lines=18> */
[----:B------:R-:W-:Y:S02]  /*1580*/  IMAD.MOV R3, RZ, RZ, -R18 ;  /* 0x000000ffff037224 */ /* 0x000fe400078e0a12 */
[----:B------:R-:W-:-:S06]  /*1590*/  IMAD.MOV.U32 R2, RZ, RZ, RZ ;  /* 0x000000ffff027224 */ /* 0x000fcc00078e00ff */
[----:B------:R-:W-:Y:S02]  /*15a0*/  DFMA R2, R22, -R2, R26 ;  /* 0x800000021602722b */ /* 0x000fe4000000001a */
[----:B------:R-:W-:-:S04]  /*15b0*/  DMUL.RP R26, R26, R28 ;  /* 0x0000001c1a1a7228 */ /* 0x000fc80000008000 */
[----:B------:R-:W-:-:S04]  /*15c0*/  IADD3 R2, PT, PT, -R18, -0x43300000, RZ ;  /* 0xbcd0000012027810 */ /* 0x000fc80007ffe1ff */
[----:B------:R-:W-:Y:S02]  /*15d0*/  FSETP.NEU.AND P0, PT, |R3|, R2, PT ;  /* 0x000000020300720b */ /* 0x000fe40003f0d200 */
[----:B------:R-:W-:Y:S02]  /*15e0*/  LOP3.LUT R17, R27, R17, RZ, 0x3c, !PT ;  /* 0x000000111b117212 */ /* 0x000fe400078e3cff */
[----:B------:R-:W-:Y:S02]  /*15f0*/  FSEL R22, R26, R22, !P0 ;  /* 0x000000161a167208 */ /* 0x000fe40004000000 */
[----:B------:R-:W-:Y:S01]  /*1600*/  FSEL R23, R17, R23, !P0 ;  /* 0x0000001711177208 */ /* 0x000fe20004000000 */
[----:B------:R-:W-:Y:S06]  /*1610*/  BRA `(.L_x_179) ;  /* 0x0000000000547947 */ /* 0x000fec0003800000 */
.L_x_178:
        /* <DEDUP_REMOVED lines=16> */
.L_x_181:
[----:B------:R-:W-:Y:S01]  /*1720*/  LOP3.LUT R23, R17, 0x80000, RZ, 0xfc, !PT ;  /* 0x0008000011177812 */ /* 0x000fe200078efcff */
[----:B------:R-:W-:Y:S01]  /*1730*/  IMAD.MOV.U32 R22, RZ, RZ, R16 ;  /* 0x000000ffff167224 */ /* 0x000fe200078e0010 */
[----:B------:R-:W-:Y:S06]  /*1740*/  BRA `(.L_x_179) ;  /* 0x0000000000087947 */ /* 0x000fec0003800000 */
.L_x_180:
[----:B------:R-:W-:Y:S01]  /*1750*/  LOP3.LUT R23, R19, 0x80000, RZ, 0xfc, !PT ;  /* 0x0008000013177812 */ /* 0x000fe200078efcff */
[----:B------:R-:W-:-:S07]  /*1760*/  IMAD.MOV.U32 R22, RZ, RZ, R18 ;  /* 0x000000ffff167224 */ /* 0x000fce00078e0012 */
.L_x_179:
[----:B------:R-:W-:Y:S05]  /*1770*/  BSYNC.RECONVERGENT B3 ;  /* 0x0000000000037941 */ /* 0x000fea0003800200 */
.L_x_177:
[----:B------:R-:W-:Y:S02]  /*1780*/  IMAD.MOV.U32 R31, RZ, RZ, 0x0 ;  /* 0x00000000ff1f7424 */ /* 0x000fe400078e00ff */
[----:B------:R-:W-:Y:S02]  /*1790*/  IMAD.MOV.U32 R2, RZ, RZ, R22 ;  /* 0x000000ffff027224 */ /* 0x000fe400078e0016 */
[----:B------:R-:W-:Y:S01]  /*17a0*/  IMAD.MOV.U32 R3, RZ, RZ, R23 ;  /* 0x000000ffff037224 */ /* 0x000fe200078e0017 */
[----:B------:R-:W-:Y:S06]  /*17b0*/  RET.REL.NODEC R30 `(_Z26_iterativeGpuUpperTrianglePdS_PKdS1_S1_S1_S1_ii) ;  /* 0xffffffe81e107950 */ /* 0x000fec0003c3ffff */
.L_x_182:
        /* <DEDUP_REMOVED lines=12> */
.L_x_263:


//--------------------- .text._Z29_iterativeGpuClassicIterationPdPKdS1_S1_S1_S1_iii --------------------------
	.section	.text._Z29_iterativeGpuClassicIterationPdPKdS1_S1_S1_S1_iii,"ax",@progbits
	.align	128
        .global         _Z29_iterativeGpuClassicIterationPdPKdS1_S1_S1_S1_iii
        .type           _Z29_iterativeGpuClassicIterationPdPKdS1_S1_S1_S1_iii,@function
        .size           _Z29_iterativeGpuClassicIterationPdPKdS1_S1_S1_S1_iii,(.L_x_264 - _Z29_iterativeGpuClassicIterationPdPKdS1_S1_S1_S1_iii)
        .other          _Z29_iterativeGpuClassicIterationPdPKdS1_S1_S1_S1_iii,@"STO_CUDA_ENTRY STV_DEFAULT"
_Z29_iterativeGpuClassicIterationPdPKdS1_S1_S1_S1_iii:
.text._Z29_iterativeGpuClassicIterationPdPKdS1_S1_S1_S1_iii:
[----:B------:R-:W-:Y:S01]  /*0000*/  LDC R1, c[0x0][0x37c] ;  /* 0x0000df00ff017b82 */ /* 0x000fe20000000800 */
[----:B------:R-:W0:Y:S07]  /*0010*/  S2R R3, SR_TID.X ;  /* 0x0000000000037919 */ /* 0x000e2e0000002100 */
[----:B------:R-:W0:Y:S01]  /*0020*/  S2UR UR4, SR_CTAID.X ;  /* 0x00000000000479c3 */ /* 0x000e220000002500 */
[----:B------:R-:W1:Y:S01]  /*0030*/  LDCU UR5, c[0x0][0x3b0] ;  /* 0x00007600ff0577ac */ /* 0x000e620008000800 */
[----:B------:R-:W-:Y:S06]  /*0040*/  BSSY.RECONVERGENT B0, `(.L_x_183) ;  /* 0x0000103000007945 */ /* 0x000fec0003800200 */
[----:B------:R-:W0:Y:S02]  /*0050*/  LDC R0, c[0x0][0x360] ;  /* 0x0000d800ff007b82 */ /* 0x000e240000000800 */
[----:B0-----:R-:W-:-:S05]  /*0060*/  IMAD R0, R0, UR4, R3 ;  /* 0x0000000400007c24 */ /* 0x001fca000f8e0203 */
[----:B-1----:R-:W-:-:S13]  /*0070*/  ISETP.GE.AND P0, PT, R0, UR5, PT ;  /* 0x0000000500007c0c */ /* 0x002fda000bf06270 */
[----:B------:R-:W-:Y:S05]  /*0080*/  @P0 BRA `(.L_x_184) ;  /* 0x0000000c00f80947 */ /* 0x000fea0003800000 */
[----:B------:R-:W0:Y:S01]  /*0090*/  LDC.64 R14, c[0x0][0x358] ;  /* 0x0000d600ff0e7b82 */ /* 0x000e220000000a00 */
[----:B------:R-:W-:Y:S01]  /*00a0*/  UIADD3 UR4, UPT, UPT, UR5, -0x1, URZ ;  /* 0xffffffff05047890 */ /* 0x000fe2000fffe0ff */
[C---:B------:R-:W-:Y:S02]  /*00b0*/  ISETP.GE.AND P0, PT, R0.reuse, 0x1, PT ;  /* 0x000000010000780c */ /* 0x040fe40003f06270 */
[----:B------:R-:W-:Y:S02]  /*00c0*/  CS2R R2, SRZ ;  /* 0x0000000000027805 */ /* 0x000fe4000001ff00 */
[----:B------:R-:W-:Y:S02]  /*00d0*/  CS2R R6, SRZ ;  /* 0x0000000000067805 */ /* 0x000fe4000001ff00 */
[C---:B------:R-:W-:Y:S01]  /*00e0*/  ISETP.GE.AND P1, PT, R0.reuse, UR4, PT ;  /* 0x0000000400007c0c */ /* 0x040fe2000bf26270 */
[----:B------:R-:W1:Y:S03]  /*00f0*/  LDC.64 R10, c[0x0][0x388] ;  /* 0x0000e200ff0a7b82 */ /* 0x000e660000000a00 */
[----:B------:R-:W2:Y:S03]  /*0100*/  LDCU UR4, c[0x0][0x3b4] ;  /* 0x00007680ff0477ac */ /* 0x000ea60008000800 */
[----:B------:R-:W-:Y:S01]  /*0110*/  @P0 VIADD R9, R0, 0xffffffff ;  /* 0xffffffff00090836 */ /* 0x000fe20000000000 */
[----:B0-----:R-:W-:-:S02]  /*0120*/  @P0 R2UR UR6, R14 ;  /* 0x000000000e0602ca */ /* 0x001fc400000e0000 */
[C---:B------:R-:W-:Y:S02]  /*0130*/  @P0 R2UR UR7, R15.reuse ;  /* 0x000000000f0702ca */ /* 0x040fe400000e0000 */
[C---:B------:R-:W-:Y:S02]  /*0140*/  R2UR UR8, R14.reuse ;  /* 0x000000000e0872ca */ /* 0x040fe400000e0000 */
[----:B------:R-:W-:Y:S02]  /*0150*/  R2UR UR9, R15 ;  /* 0x000000000f0972ca */ /* 0x000fe400000e0000 */
[----:B------:R-:W-:Y:S01]  /*0160*/  @!P1 R2UR UR10, R14 ;  /* 0x000000000e0a92ca */ /* 0x000fe200000e0000 */
[----:B-1----:R-:W-:Y:S01]  /*0170*/  @P0 IMAD.WIDE.U32 R8, R9, 0x8, R10 ;  /* 0x0000000809080825 */ /* 0x002fe200078e000a */
[----:B------:R-:W-:-:S03]  /*0180*/  @!P1 R2UR UR11, R15 ;  /* 0x000000000f0b92ca */ /* 0x000fc600000e0000 */
[----:B------:R-:W-:Y:S02]  /*0190*/  IMAD.WIDE R10, R0, 0x8, R10 ;  /* 0x00000008000a7825 */ /* 0x000fe400078e020a */
[----:B------:R0:W5:Y:S04]  /*01a0*/  @P0 LDG.E.64 R2, desc[UR6][R8.64] ;  /* 0x0000000608020981 */ /* 0x000168000c1e1b00 */
[----:B------:R0:W5:Y:S04]  /*01b0*/  LDG.E.64 R4, desc[UR8][R10.64] ;  /* 0x000000080a047981 */ /* 0x000168000c1e1b00 */
[----:B------:R0:W5:Y:S01]  /*01c0*/  @!P1 LDG.E.64 R6, desc[UR10][R10.64+0x8] ;  /* 0x0000080a0a069981 */ /* 0x000162000c1e1b00 */
[----:B--2---:R-:W-:-:S04]  /*01d0*/  ULOP3.LUT UR4, UR4, 0x1, URZ, 0xc0, !UPT ;  /* 0x0000000104047892 */ /* 0x004fc8000f8ec0ff */
[----:B------:R-:W-:-:S09]  /*01e0*/  UISETP.NE.U32.AND UP0, UPT, UR4, 0x1, UPT ;  /* 0x000000010400788c */ /* 0x000fd2000bf05070 */
[----:B0-----:R-:W-:Y:S05]  /*01f0*/  BRA.U !UP0, `(.L_x_185) ;  /* 0x0000000508d07547 */ /* 0x001fea000b800000 */
[----:B------:R-:W0:Y:S01]  /*0200*/  LDC.64 R10, c[0x0][0x398] ;  /* 0x0000e600ff0a7b82 */ /* 0x000e220000000a00 */
[C---:B------:R-:W-:Y:S01]  /*0210*/  R2UR UR6, R14.reuse ;  /* 0x000000000e0672ca */ /* 0x040fe200000e0000 */
[----:B------:R-:W1:Y:S01]  /*0220*/  LDCU UR4, c[0x0][0x3b8] ;  /* 0x00007700ff0477ac */ /* 0x000e620008000800 */
[C---:B------:R-:W-:Y:S02]  /*0230*/  R2UR UR7, R15.reuse ;  /* 0x000000000f0772ca */ /* 0x040fe400000e0000 */
[C---:B------:R-:W-:Y:S02]  /*0240*/  R2UR UR8, R14.reuse ;  /* 0x000000000e0872ca */ /* 0x040fe400000e0000 */
[C---:B------:R-:W-:Y:S01]  /*0250*/  R2UR UR9, R15.reuse ;  /* 0x000000000f0972ca */ /* 0x040fe200000e0000 */
[----:B------:R-:W2:Y:S01]  /*0260*/  LDC.64 R8, c[0x0][0x3a0] ;  /* 0x0000e800ff087b82 */ /* 0x000ea20000000a00 */
[----:B------:R-:W-:Y:S02]  /*0270*/  R2UR UR10, R14 ;  /* 0x000000000e0a72ca */ /* 0x000fe400000e0000 */
[----:B------:R-:W-:-:S02]  /*0280*/  R2UR UR11, R15 ;  /* 0x000000000f0b72ca */ /* 0x000fc400000e0000 */
[----:B------:R-:W-:Y:S02]  /*0290*/  R2UR UR12, R14 ;  /* 0x000000000e0c72ca */ /* 0x000fe400000e0000 */
[----:B------:R-:W-:Y:S01]  /*02a0*/  R2UR UR13, R15 ;  /* 0x000000000f0d72ca */ /* 0x000fe200000e0000 */
[----:B------:R-:W3:Y:S08]  /*02b0*/  LDC.64 R16, c[0x0][0x3a8] ;  /* 0x0000ea00ff107b82 */ /* 0x000ef00000000a00 */
[----:B------:R-:W4:Y:S01]  /*02c0*/  LDC.64 R12, c[0x0][0x390] ;  /* 0x0000e400ff0c7b82 */ /* 0x000f220000000a00 */
[----:B0-----:R-:W-:-:S06]  /*02d0*/  IMAD.WIDE R10, R0, 0x8, R10 ;  /* 0x00000008000a7825 */ /* 0x001fcc00078e020a */
[----:B------:R-:W5:Y:S01]  /*02e0*/  LDG.E.64 R10, desc[UR6][R10.64] ;  /* 0x000000060a0a7981 */ /* 0x000f62000c1e1b00 */
[----:B--2---:R-:W-:-:S06]  /*02f0*/  IMAD.WIDE R8, R0, 0x8, R8 ;  /* 0x0000000800087825 */ /* 0x004fcc00078e0208 */
[----:B------:R-:W5:Y:S01]  /*0300*/  LDG.E.64 R8, desc[UR8][R8.64] ;  /* 0x0000000808087981 */ /* 0x000f62000c1e1b00 */
[----:B---3--:R-:W-:-:S06]  /*0310*/  IMAD.WIDE R16, R0, 0x8, R16 ;  /* 0x0000000800107825 */ /* 0x008fcc00078e0210 */
[----:B------:R-:W5:Y:S01]  /*0320*/  LDG.E.64 R16, desc[UR10][R16.64] ;  /* 0x0000000a10107981 */ /* 0x000f62000c1e1b00 */
[----:B----4-:R-:W-:-:S06]  /*0330*/  IMAD.WIDE R12, R0, 0x8, R12 ;  /* 0x00000008000c7825 */ /* 0x010fcc00078e020c */
[----:B------:R-:W5:Y:S01]  /*0340*/  LDG.E.64 R12, desc[UR12][R12.64] ;  /* 0x0000000c0c0c7981 */ /* 0x000f62000c1e1b00 */
[----:B-1----:R-:W-:Y:S01]  /*0350*/  UISETP.NE.AND UP0, UPT, UR4, 0x2, UPT ;  /* 0x000000020400788c */ /* 0x002fe2000bf05270 */
[----:B------:R-:W-:Y:S08]  /*0360*/  BSSY.RECONVERGENT B1, `(.L_x_186) ;  /* 0x0000057000017945 */ /* 0x000ff00003800200 */
[----:B------:R-:W-:Y:S05]  /*0370*/  BRA.U !UP0, `(.L_x_187) ;  /* 0x0000000108dc7547 */ /* 0x000fea000b800000 */
        /* <DEDUP_REMOVED lines=23> */
[----:B------:R-:W-:Y:S05]  /*04f0*/  CALL.REL.NOINC `($__internal_4_$__cuda_sm20_div_rn_f64_full) ;  /* 0x0000000800e87944 */ /* 0x000fea0003c00000 */
.L_x_191:
[----:B------:R-:W-:Y:S05]  /*0500*/  BSYNC.RECONVERGENT B2 ;  /* 0x0000000000027941 */ /* 0x000fea0003800200 */
.L_x_190:
[----:B------:R-:W-:Y:S02]  /*0510*/  IMAD.MOV.U32 R4, RZ, RZ, R2 ;  /* 0x000000ffff047224 */ /* 0x000fe400078e0002 */
[----:B------:R-:W-:Y:S01]  /*0520*/  IMAD.MOV.U32 R5, RZ, RZ, R3 ;  /* 0x000000ffff057224 */ /* 0x000fe200078e0003 */
[----:B------:R-:W-:Y:S06]  /*0530*/  BRA `(.L_x_189) ;  /* 0x0000000000e47947 */ /* 0x000fec0003800000 */
.L_x_188:
        /* <DEDUP_REMOVED lines=23> */
.L_x_193:
[----:B------:R-:W-:Y:S05]  /*06b0*/  BSYNC.RECONVERGENT B2 ;  /* 0x0000000000027941 */ /* 0x000fea0003800200 */
.L_x_192:
[----:B------:R-:W-:Y:S02]  /*06c0*/  IMAD.MOV.U32 R4, RZ, RZ, R2 ;  /* 0x000000ffff047224 */ /* 0x000fe400078e0002 */
[----:B------:R-:W-:Y:S01]  /*06d0*/  IMAD.MOV.U32 R5, RZ, RZ, R3 ;  /* 0x000000ffff057224 */ /* 0x000fe200078e0003 */
[----:B------:R-:W-:Y:S06]  /*06e0*/  BRA `(.L_x_189) ;  /* 0x0000000000787947 */ /* 0x000fec0003800000 */
.L_x_187:
        /* <DEDUP_REMOVED lines=23> */
.L_x_195:
[----:B------:R-:W-:Y:S05]  /*0860*/  BSYNC.RECONVERGENT B2 ;  /* 0x0000000000027941 */ /* 0x000fea0003800200 */
.L_x_194:
[----:B------:R-:W-:Y:S01]  /*0870*/  UMOV UR6, 0x5182a994 ;  /* 0x5182a99400067882 */ /* 0x000fe20000000000 */
[----:B------:R-:W-:Y:S02]  /*0880*/  UMOV UR7, 0x3fd09d49 ;  /* 0x3fd09d4900077882 */ /* 0x000fe40000000000 */
[----:B------:R-:W-:Y:S01]  /*0890*/  DMUL R4, R4, -UR6 ;  /* 0x8000000604047c28 */ /* 0x000fe20008000000 */
[----:B------:R-:W-:Y:S01]  /*08a0*/  UMOV UR6, 0x5460aa65 ;  /* 0x5460aa6500067882 */ /* 0x000fe20000000000 */
[----:B------:R-:W-:-:S06]  /*08b0*/  UMOV UR7, 0x3ff42752 ;  /* 0x3ff4275200077882 */ /* 0x000fcc0000000000 */
[----:B------:R-:W-:-:S11]  /*08c0*/  DFMA R4, R2, UR6, R4 ;  /* 0x0000000602047c2b */ /* 0x000fd60008000004 */
.L_x_189:
[----:B------:R-:W-:Y:S05]  /*08d0*/  BSYNC.RECONVERGENT B1 ;  /* 0x0000000000017941 */ /* 0x000fea0003800200 */
.L_x_186:
[----:B-----5:R-:W0:Y:S01]  /*08e0*/  LDC.64 R2, c[0x0][0x380] ;  /* 0x0000e000ff027b82 */ /* 0x020e220000000a00 */
[----:B------:R-:W-:Y:S02]  /*08f0*/  R2UR UR6, R14 ;  /* 0x000000000e0672ca */ /* 0x000fe400000e0000 */
[----:B------:R-:W-:Y:S01]  /*0900*/  R2UR UR7, R15 ;  /* 0x000000000f0772ca */ /* 0x000fe200000e0000 */
[----:B0-----:R-:W-:-:S12]  /*0910*/  IMAD.WIDE R2, R0, 0x8, R2 ;  /* 0x0000000800027825 */ /* 0x001fd800078e0202 */
[----:B------:R0:W-:Y:S01]  /*0920*/  STG.E.64 desc[UR6][R2.64], R4 ;  /* 0x0000000402007986 */ /* 0x0001e2000c101b06 */
[----:B------:R-:W-:Y:S05]  /*0930*/  BRA `(.L_x_184) ;  /* 0x0000000400cc7947 */ /* 0x000fea0003800000 */
.L_x_185:
        /* <DEDUP_REMOVED lines=48> */
.L_x_201:
[----:B------:R-:W-:Y:S05]  /*0c40*/  BSYNC.RECONVERGENT B2 ;  /* 0x0000000000027941 */ /* 0x000fea0003800200 */
.L_x_200:
[----:B------:R-:W-:Y:S02]  /*0c50*/  IMAD.MOV.U32 R4, RZ, RZ, R2 ;  /* 0x000000ffff047224 */ /* 0x000fe400078e0002 */
[----:B------:R-:W-:Y:S01]  /*0c60*/  IMAD.MOV.U32 R5, RZ, RZ, R3 ;  /* 0x000000ffff057224 */ /* 0x000fe200078e0003 */
[----:B------:R-:W-:Y:S06]  /*0c70*/  BRA `(.L_x_199) ;  /* 0x0000000000e47947 */ /* 0x000fec0003800000 */
.L_x_198:
        /* <DEDUP_REMOVED lines=23> */
.L_x_203:
[----:B------:R-:W-:Y:S05]  /*0df0*/  BSYNC.RECONVERGENT B2 ;  /* 0x0000000000027941 */ /* 0x000fea0003800200 */
.L_x_202:
[----:B------:R-:W-:Y:S02]  /*0e00*/  IMAD.MOV.U32 R4, RZ, RZ, R2 ;  /* 0x000000ffff047224 */ /* 0x000fe400078e0002 */
[----:B------:R-:W-:Y:S01]  /*0e10*/  IMAD.MOV.U32 R5, RZ, RZ, R3 ;  /* 0x000000ffff057224 */ /* 0x000fe200078e0003 */
[----:B------:R-:W-:Y:S06]  /*0e20*/  BRA `(.L_x_199) ;  /* 0x0000000000787947 */ /* 0x000fec0003800000 */
.L_x_197:
        /* <DEDUP_REMOVED lines=23> */
.L_x_205:
[----:B------:R-:W-:Y:S05]  /*0fa0*/  BSYNC.RECONVERGENT B2 ;  /* 0x0000000000027941 */ /* 0x000fea0003800200 */
.L_x_204:
[----:B------:R-:W-:Y:S01]  /*0fb0*/  UMOV UR6, 0x5182a994 ;  /* 0x5182a99400067882 */ /* 0x000fe20000000000 */
[----:B------:R-:W-:Y:S02]  /*0fc0*/  UMOV UR7, 0x3fd09d49 ;  /* 0x3fd09d4900077882 */ /* 0x000fe40000000000 */
[----:B------:R-:W-:Y:S01]  /*0fd0*/  DMUL R4, R4, -UR6 ;  /* 0x8000000604047c28 */ /* 0x000fe20008000000 */
[----:B------:R-:W-:Y:S01]  /*0fe0*/  UMOV UR6, 0x5460aa65 ;  /* 0x5460aa6500067882 */ /* 0x000fe20000000000 */
[----:B------:R-:W-:-:S06]  /*0ff0*/  UMOV UR7, 0x3ff42752 ;  /* 0x3ff4275200077882 */ /* 0x000fcc0000000000 */
[----:B------:R-:W-:-:S11]  /*1000*/  DFMA R4, R2, UR6, R4 ;  /* 0x0000000602047c2b */ /* 0x000fd60008000004 */
.L_x_199:
[----:B------:R-:W-:Y:S05]  /*1010*/  BSYNC.RECONVERGENT B1 ;  /* 0x0000000000017941 */ /* 0x000fea0003800200 */
.L_x_196:
[----:B-----5:R-:W0:Y:S01]  /*1020*/  LDC.64 R2, c[0x0][0x380] ;  /* 0x0000e000ff027b82 */ /* 0x020e220000000a00 */
[----:B------:R-:W-:Y:S02]  /*1030*/  R2UR UR6, R14 ;  /* 0x000000000e0672ca */ /* 0x000fe400000e0000 */
[----:B------:R-:W-:Y:S01]  /*1040*/  R2UR UR7, R15 ;  /* 0x000000000f0772ca */ /* 0x000fe200000e0000 */
[----:B0-----:R-:W-:-:S12]  /*1050*/  IMAD.WIDE R2, R0, 0x8, R2 ;  /* 0x0000000800027825 */ /* 0x001fd800078e0202 */
[----:B------:R1:W-:Y:S02]  /*1060*/  STG.E.64 desc[UR6][R2.64], R4 ;  /* 0x0000000402007986 */ /* 0x0003e4000c101b06 */
.L_x_184:
[----:B------:R-:W-:Y:S05]  /*1070*/  BSYNC.RECONVERGENT B0 ;  /* 0x0000000000007941 */ /* 0x000fea0003800200 */
.L_x_183:
[----:B------:R-:W-:Y:S06]  /*1080*/  BAR.SYNC.DEFER_BLOCKING 0x0 ;  /* 0x0000000000007b1d */ /* 0x000fec0000010000 */
[----:B------:R-:W-:Y:S05]  /*1090*/  EXIT ;  /* 0x000000000000794d */ /* 0x000fea0003800000 */
        .weak           $__internal_4_$__cuda_sm20_div_rn_f64_full
        .type           $__internal_4_$__cuda_sm20_div_rn_f64_full,@function
        .size           $__internal_4_$__cuda_sm20_div_rn_f64_full,(.L_x_264 - $__internal_4_$__cuda_sm20_div_rn_f64_full)
$__internal_4_$__cuda_sm20_div_rn_f64_full:
        /* <DEDUP_REMOVED lines=15> */
[----:B------:R-:W-:-:S05]  /*1190*/  IMAD.MOV.U32 R16, RZ, RZ, 0x1ca00000 ;  /* 0x1ca00000ff107424 */ /* 0x000fca00078e00ff */
[----:B------:R-:W-:-:S04]  /*11a0*/  @!P2 SEL R17, R16, 0x63400000, !P3 ;  /* 0x634000001011a807 */ /* 0x000fc80005800000 */
        /* <DEDUP_REMOVED lines=9> */
[----:B------:R-:W-:Y:S01]  /*1240*/  @!P2 DFMA R2, R2, 2, -R24 ;  /* 0x400000000202a82b */ /* 0x000fe20000000818 */
[----:B------:R-:W-:-:S04]  /*1250*/  IMAD.MOV.U32 R24, RZ, RZ, R13 ;  /* 0x000000ffff187224 */ /* 0x000fc800078e000d */
[----:B------:R-:W-:Y:S01]  /*1260*/  DFMA R18, R18, R20, R18 ;  /* 0x000000141212722b */ /* 0x000fe20000000012 */
[----:B------:R-:W-:Y:S01]  /*1270*/  IMAD.MOV.U32 R25, RZ, RZ, R22 ;  /* 0x000000ffff197224 */ /* 0x000fe200078e0016 */
[----:B------:R-:W-:-:S03]  /*1280*/  @!P0 LOP3.LUT R25, R7, 0x7ff00000, RZ, 0xc0, !PT ;  /* 0x7ff0000007198812 */ /* 0x000fc600078ec0ff */
        /* <DEDUP_REMOVED lines=9> */
[----:B------:R-:W-:-:S04]  /*1320*/  LOP3.LUT R20, R9, 0x7ff00000, RZ, 0xc0, !PT ;  /* 0x7ff0000009147812 */ /* 0x000fc800078ec0ff */
[CC--:B------:R-:W-:Y:S02]  /*1330*/  VIADDMNMX R10, R13.reuse, -R20.reuse, 0xb9600000, !PT ;  /* 0xb96000000d0a7446 */ /* 0x0c0fe40007800914 */
[----:B------:R-:W-:Y:S01]  /*1340*/  ISETP.GE.U32.AND P0, PT, R13, R20, PT ;  /* 0x000000140d00720c */ /* 0x000fe20003f06070 */
[----:B------:R-:W-:Y:S01]  /*1350*/  IMAD.MOV.U32 R20, RZ, RZ, RZ ;  /* 0x000000ffff147224 */ /* 0x000fe200078e00ff */
        /* <DEDUP_REMOVED lines=23> */
.L_x_207:
        /* <DEDUP_REMOVED lines=16> */
.L_x_210:
[----:B------:R-:W-:Y:S01]  /*15d0*/  LOP3.LUT R17, R9, 0x80000, RZ, 0xfc, !PT ;  /* 0x0008000009117812 */ /* 0x000fe200078efcff */
[----:B------:R-:W-:Y:S01]  /*15e0*/  IMAD.MOV.U32 R16, RZ, RZ, R8 ;  /* 0x000000ffff107224 */ /* 0x000fe200078e0008 */
[----:B------:R-:W-:Y:S06]  /*15f0*/  BRA `(.L_x_208) ;  /* 0x0000000000087947 */ /* 0x000fec0003800000 */
.L_x_209:
[----:B------:R-:W-:Y:S01]  /*1600*/  LOP3.LUT R17, R11, 0x80000, RZ, 0xfc, !PT ;  /* 0x000800000b117812 */ /* 0x000fe200078efcff */
[----:B------:R-:W-:-:S07]  /*1610*/  IMAD.MOV.U32 R16, RZ, RZ, R10 ;  /* 0x000000ffff107224 */ /* 0x000fce00078e000a */
.L_x_208:
[----:B------:R-:W-:Y:S05]  /*1620*/  BSYNC.RECONVERGENT B3 ;  /* 0x0000000000037941 */ /* 0x000fea0003800200 */
.L_x_206:
[----:B------:R-:W-:Y:S02]  /*1630*/  IMAD.MOV.U32 R13, RZ, RZ, 0x0 ;  /* 0x00000000ff0d7424 */ /* 0x000fe400078e00ff */
[----:B------:R-:W-:Y:S02]  /*1640*/  IMAD.MOV.U32 R2, RZ, RZ, R16 ;  /* 0x000000ffff027224 */ /* 0x000fe400078e0010 */
[----:B------:R-:W-:Y:S01]  /*1650*/  IMAD.MOV.U32 R3, RZ, RZ, R17 ;  /* 0x000000ffff037224 */ /* 0x000fe200078e0011 */
[----:B------:R-:W-:Y:S06]  /*1660*/  RET.REL.NODEC R12 `(_Z29_iterativeGpuClassicIterationPdPKdS1_S1_S1_S1_iii) ;  /* 0xffffffe80c647950 */ /* 0x000fec0003c3ffff */
.L_x_211:
        /* <DEDUP_REMOVED lines=9> */
.L_x_264:


//--------------------- .nv.shared._Z20_iterativeGpuDiamondPdS_PKdS1_S1_S1_ii --------------------------
	.section	.nv.shared._Z20_iterativeGpuDiamondPdS_PKdS1_S1_S1_ii,"aw",@nobits
	.sectionflags	@""
	.align	16
	.zero		1024


//--------------------- .nv.shared.reserved.0     --------------------------
	.section	.nv.shared.reserved.0,"aw",@nobits
	.weak		__nv_reservedSMEM_offset_0_alias
	.size		__nv_reservedSMEM_offset_0_alias, 0, 64
	.other		__nv_reservedSMEM_offset_0_alias,@"STO_CUDA_RESERVED_SHARED STV_DEFAULT"
__nv_reservedSMEM_offset_0_alias:
	.zero		0
	.zero		64


//--------------------- .nv.shared._Z27_iterativeGpuShiftedDiamondPdS_S_S_S_S_ii --------------------------
	.section	.nv.shared._Z27_iterativeGpuShiftedDiamondPdS_S_S_S_S_ii,"aw",@nobits
	.sectionflags	@""
	.align	16
	.zero		1024


//--------------------- .nv.shared._Z26_iterativeGpuLowerTrianglePdS_S_S_S_S_S_ii --------------------------
	.section	.nv.shared._Z26_iterativeGpuLowerTrianglePdS_S_S_S_S_S_ii,"aw",@nobits
	.sectionflags	@""
	.align	16
	.zero		1024


//--------------------- .nv.shared._Z26_iterativeGpuUpperTrianglePdS_PKdS1_S1_S1_S1_ii --------------------------
	.section	.nv.shared._Z26_iterativeGpuUpperTrianglePdS_PKdS1_S1_S1_S1_ii,"aw",@nobits
	.sectionflags	@""
	.align	16
	.zero		1024


//--------------------- .nv.shared._Z29_iterativeGpuClassicIterationPdPKdS1_S1_S1_S1_iii --------------------------
	.section	.nv.shared._Z29_iterativeGpuClassicIterationPdPKdS1_S1_S1_S1_iii,"aw",@nobits
	.sectionflags	@""
	.align	16
	.zero		1024


//--------------------- .nv.constant0._Z20_iterativeGpuDiamondPdS_PKdS1_S1_S1_ii --------------------------
	.section	.nv.constant0._Z20_iterativeGpuDiamondPdS_PKdS1_S1_S1_ii,"a",@progbits
	.sectionflags	@""
	.align	4
.nv.constant0._Z20_iterativeGpuDiamondPdS_PKdS1_S1_S1_ii:
	.zero		952


//--------------------- .nv.constant0._Z27_iterativeGpuShiftedDiamondPdS_S_S_S_S_ii --------------------------
	.section	.nv.constant0._Z27_iterativeGpuShiftedDiamondPdS_S_S_S_S_ii,"a",@progbits
	.sectionflags	@""
	.align	4
.nv.constant0._Z27_iterativeGpuShiftedDiamondPdS_S_S_S_S_ii:
	.zero		952


//--------------------- .nv.constant0._Z26_iterativeGpuLowerTrianglePdS_S_S_S_S_S_ii --------------------------
	.section	.nv.constant0._Z26_iterativeGpuLowerTrianglePdS_S_S_S_S_S_ii,"a",@progbits
	.sectionflags	@""
	.align	4
.nv.constant0._Z26_iterativeGpuLowerTrianglePdS_S_S_S_S_S_ii:
	.zero		960


//--------------------- .nv.constant0._Z26_iterativeGpuUpperTrianglePdS_PKdS1_S1_S1_S1_ii --------------------------
	.section	.nv.constant0._Z26_iterativeGpuUpperTrianglePdS_PKdS1_S1_S1_S1_ii,"a",@progbits
	.sectionflags	@""
	.align	4
.nv.constant0._Z26_iterativeGpuUpperTrianglePdS_PKdS1_S1_S1_S1_ii:
	.zero		960


//--------------------- .nv.constant0._Z29_iterativeGpuClassicIterationPdPKdS1_S1_S1_S1_iii --------------------------
	.section	.nv.constant0._Z29_iterativeGpuClassicIterationPdPKdS1_S1_S1_S1_iii,"a",@progbits
	.sectionflags	@""
	.align	4
.nv.constant0._Z29_iterativeGpuClassicIterationPdPKdS1_S1_S1_S1_iii:
	.zero		956


//--------------------- SYMBOLS --------------------------

	.type		.nv.reservedSmem.offset0,@object
	.size		.nv.reservedSmem.offset0,0x4
	.type		.nv.reservedSmem.cap,@object
	.size		.nv.reservedSmem.cap,0x4
